//
// Generated by NVIDIA NVVM Compiler
//
// Compiler Build ID: CL-36424714
// Cuda compilation tools, release 13.0, V13.0.88
// Based on NVVM 20.0.0
//

.version 9.0
.target sm_100
.address_size 64

	// .globl	_Z9bisectionv
.extern .func  (.param .b32 func_retval0) vprintf
(
	.param .b64 vprintf_param_0,
	.param .b64 vprintf_param_1
)
;
.func  (.param .b64 func_retval0) __internal_accurate_pow
(
	.param .b64 __internal_accurate_pow_param_0
)
;
.global .align 1 .b8 $str[31] = {37, 49, 48, 115, 32, 37, 49, 48, 115, 32, 37, 49, 48, 115, 32, 37, 49, 48, 115, 32, 37, 49, 48, 115, 32, 37, 49, 48, 115, 10};
.global .align 1 .b8 $str$1[3] = {120, 48};
.global .align 1 .b8 $str$2[3] = {120, 49};
.global .align 1 .b8 $str$3[6] = {102, 40, 120, 48, 41};
.global .align 1 .b8 $str$4[6] = {102, 40, 120, 49, 41};
.global .align 1 .b8 $str$5[3] = {120, 50};
.global .align 1 .b8 $str$6[6] = {102, 40, 120, 50, 41};
.global .align 1 .b8 $str$7[43] = {37, 49, 48, 46, 53, 102, 32, 37, 49, 48, 46, 53, 102, 32, 37, 49, 48, 46, 53, 102, 32, 37, 49, 48, 46, 53, 102, 32, 37, 49, 48, 46, 53, 102, 32, 37, 49, 48, 46, 53, 102, 10};
.global .align 1 .b8 $str$8[14] = {72, 97, 115, 105, 108, 32, 61, 32, 37, 46, 53, 102, 10};

.visible .entry _Z9bisectionv()
{
	.local .align 16 .b8 	__local_depot0[48];
	.reg .b64 	%SP;
	.reg .b64 	%SPL;
	.reg .pred 	%p<67>;
	.reg .b32 	%r<72>;
	.reg .b32 	%f<27>;
	.reg .b64 	%rd<23>;
	.reg .b64 	%fd<129>;

	mov.u64 	%SPL, __local_depot0;
	cvta.local.u64 	%SP, %SPL;
	add.u64 	%rd2, %SP, 0;
	add.u64 	%rd1, %SPL, 0;
	mov.u64 	%rd3, $str$2;
	cvta.global.u64 	%rd4, %rd3;
	mov.u64 	%rd5, $str$1;
	cvta.global.u64 	%rd6, %rd5;
	st.local.v2.u64 	[%rd1], {%rd6, %rd4};
	mov.u64 	%rd7, $str$4;
	cvta.global.u64 	%rd8, %rd7;
	mov.u64 	%rd9, $str$3;
	cvta.global.u64 	%rd10, %rd9;
	st.local.v2.u64 	[%rd1+16], {%rd10, %rd8};
	mov.u64 	%rd11, $str$6;
	cvta.global.u64 	%rd12, %rd11;
	mov.u64 	%rd13, $str$5;
	cvta.global.u64 	%rd14, %rd13;
	st.local.v2.u64 	[%rd1+32], {%rd14, %rd12};
	mov.u64 	%rd15, $str;
	cvta.global.u64 	%rd16, %rd15;
	{ // callseq 0, 0
	.param .b64 param0;
	st.param.b64 	[param0], %rd16;
	.param .b64 param1;
	st.param.b64 	[param1], %rd2;
	.param .b32 retval0;
	call.uni (retval0), 
	vprintf, 
	(
	param0, 
	param1
	);
	ld.param.b32 	%r11, [retval0];
	} // callseq 0
	mov.f64 	%fd40, 0d4000000000000000;
	{
	.reg .b32 %temp; 
	mov.b64 	{%temp, %r1}, %fd40;
	}
	and.b32  	%r2, %r1, 2146435072;
	setp.eq.s32 	%p2, %r2, 1062207488;
	setp.lt.s32 	%p3, %r1, 0;
	selp.b32 	%r3, 0, 2146435072, %p3;
	and.b32  	%r13, %r1, 2147483647;
	setp.ne.s32 	%p4, %r13, 1071644672;
	and.pred  	%p1, %p2, %p4;
	or.b32  	%r4, %r3, -2147483648;
	mov.f32 	%f26, 0fBDCCCCCD;
	mov.f32 	%f25, 0f3F8CCCCD;
	mov.u64 	%rd17, $str$7;
$L__BB0_1:
	setp.lt.s32 	%p5, %r1, 0;
	setp.eq.s32 	%p6, %r2, 1062207488;
	cvt.f64.f32 	%fd1, %f26;
	{
	.reg .b32 %temp; 
	mov.b64 	{%temp, %r5}, %fd1;
	}
	abs.f64 	%fd2, %fd1;
	{ // callseq 1, 0
	.param .b64 param0;
	st.param.f64 	[param0], %fd2;
	.param .b64 retval0;
	call.uni (retval0), 
	__internal_accurate_pow, 
	(
	param0
	);
	ld.param.f64 	%fd41, [retval0];
	} // callseq 1
	setp.lt.s32 	%p8, %r5, 0;
	neg.f64 	%fd43, %fd41;
	selp.f64 	%fd44, %fd43, %fd41, %p6;
	selp.f64 	%fd45, %fd44, %fd41, %p8;
	setp.eq.f32 	%p9, %f26, 0f00000000;
	selp.b32 	%r14, %r5, 0, %p6;
	or.b32  	%r15, %r14, 2146435072;
	selp.b32 	%r16, %r15, %r14, %p5;
	mov.b32 	%r17, 0;
	mov.b64 	%fd46, {%r17, %r16};
	selp.f64 	%fd123, %fd46, %fd45, %p9;
	add.f64 	%fd47, %fd1, 0d4000000000000000;
	{
	.reg .b32 %temp; 
	mov.b64 	{%temp, %r18}, %fd47;
	}
	and.b32  	%r19, %r18, 2146435072;
	setp.ne.s32 	%p10, %r19, 2146435072;
	@%p10 bra 	$L__BB0_6;
	setp.num.f32 	%p11, %f26, %f26;
	@%p11 bra 	$L__BB0_4;
	mov.f64 	%fd48, 0d4000000000000000;
	add.rn.f64 	%fd123, %fd1, %fd48;
	bra.uni 	$L__BB0_6;
$L__BB0_4:
	setp.neu.f64 	%p12, %fd2, 0d7FF0000000000000;
	@%p12 bra 	$L__BB0_6;
	setp.lt.s32 	%p13, %r5, 0;
	selp.b32 	%r20, %r4, %r3, %p1;
	selp.b32 	%r21, %r20, %r3, %p13;
	mov.b32 	%r22, 0;
	mov.b64 	%fd123, {%r22, %r21};
$L__BB0_6:
	setp.lt.s32 	%p14, %r1, 0;
	setp.eq.s32 	%p15, %r2, 1062207488;
	setp.eq.f32 	%p17, %f26, 0f3F800000;
	selp.f64 	%fd7, 0d3FF0000000000000, %fd123, %p17;
	mov.f32 	%f13, 0f3F800000;
	sub.f32 	%f3, %f13, %f26;
	cvt.f64.f32 	%fd8, %f3;
	{
	.reg .b32 %temp; 
	mov.b64 	{%temp, %r6}, %fd8;
	}
	abs.f64 	%fd9, %fd8;
	{ // callseq 2, 0
	.param .b64 param0;
	st.param.f64 	[param0], %fd9;
	.param .b64 retval0;
	call.uni (retval0), 
	__internal_accurate_pow, 
	(
	param0
	);
	ld.param.f64 	%fd49, [retval0];
	} // callseq 2
	setp.lt.s32 	%p18, %r6, 0;
	neg.f64 	%fd51, %fd49;
	selp.f64 	%fd52, %fd51, %fd49, %p15;
	selp.f64 	%fd53, %fd52, %fd49, %p18;
	setp.eq.f32 	%p19, %f3, 0f00000000;
	selp.b32 	%r23, %r6, 0, %p15;
	or.b32  	%r24, %r23, 2146435072;
	selp.b32 	%r25, %r24, %r23, %p14;
	mov.b32 	%r26, 0;
	mov.b64 	%fd54, {%r26, %r25};
	selp.f64 	%fd124, %fd54, %fd53, %p19;
	add.f64 	%fd55, %fd8, 0d4000000000000000;
	{
	.reg .b32 %temp; 
	mov.b64 	{%temp, %r27}, %fd55;
	}
	and.b32  	%r28, %r27, 2146435072;
	setp.ne.s32 	%p20, %r28, 2146435072;
	@%p20 bra 	$L__BB0_11;
	setp.num.f32 	%p21, %f3, %f3;
	@%p21 bra 	$L__BB0_9;
	mov.f64 	%fd56, 0d4000000000000000;
	add.rn.f64 	%fd124, %fd8, %fd56;
	bra.uni 	$L__BB0_11;
$L__BB0_9:
	setp.neu.f64 	%p22, %fd9, 0d7FF0000000000000;
	@%p22 bra 	$L__BB0_11;
	setp.lt.s32 	%p23, %r6, 0;
	selp.b32 	%r29, %r4, %r3, %p1;
	selp.b32 	%r30, %r29, %r3, %p23;
	mov.b32 	%r31, 0;
	mov.b64 	%fd124, {%r31, %r30};
$L__BB0_11:
	mul.f64 	%fd57, %fd1, 0d3FE0000000000000;
	setp.lt.s32 	%p24, %r1, 0;
	setp.eq.s32 	%p25, %r2, 1062207488;
	setp.eq.f32 	%p27, %f3, 0f3F800000;
	selp.f64 	%fd58, 0d3FF0000000000000, %fd124, %p27;
	mov.f64 	%fd59, 0d3FF199999999999A;
	sub.f64 	%fd60, %fd59, %fd57;
	mul.f64 	%fd61, %fd60, %fd58;
	mov.f64 	%fd62, 0d4000CCCCCCCCCCCD;
	sub.f64 	%fd63, %fd62, %fd57;
	mul.f64 	%fd64, %fd63, %fd7;
	div.rn.f64 	%fd65, %fd64, %fd61;
	add.f64 	%fd66, %fd65, 0dC02B3B645A1CAC08;
	cvt.rn.f32.f64 	%f4, %fd66;
	cvt.f64.f32 	%fd14, %f25;
	{
	.reg .b32 %temp; 
	mov.b64 	{%temp, %r7}, %fd14;
	}
	abs.f64 	%fd15, %fd14;
	{ // callseq 3, 0
	.param .b64 param0;
	st.param.f64 	[param0], %fd15;
	.param .b64 retval0;
	call.uni (retval0), 
	__internal_accurate_pow, 
	(
	param0
	);
	ld.param.f64 	%fd67, [retval0];
	} // callseq 3
	setp.lt.s32 	%p28, %r7, 0;
	neg.f64 	%fd69, %fd67;
	selp.f64 	%fd70, %fd69, %fd67, %p25;
	selp.f64 	%fd71, %fd70, %fd67, %p28;
	setp.eq.f32 	%p29, %f25, 0f00000000;
	selp.b32 	%r32, %r7, 0, %p25;
	or.b32  	%r33, %r32, 2146435072;
	selp.b32 	%r34, %r33, %r32, %p24;
	mov.b32 	%r35, 0;
	mov.b64 	%fd72, {%r35, %r34};
	selp.f64 	%fd125, %fd72, %fd71, %p29;
	add.f64 	%fd73, %fd14, 0d4000000000000000;
	{
	.reg .b32 %temp; 
	mov.b64 	{%temp, %r36}, %fd73;
	}
	and.b32  	%r37, %r36, 2146435072;
	setp.ne.s32 	%p30, %r37, 2146435072;
	@%p30 bra 	$L__BB0_16;
	setp.num.f32 	%p31, %f25, %f25;
	@%p31 bra 	$L__BB0_14;
	mov.f64 	%fd74, 0d4000000000000000;
	add.rn.f64 	%fd125, %fd14, %fd74;
	bra.uni 	$L__BB0_16;
$L__BB0_14:
	setp.neu.f64 	%p32, %fd15, 0d7FF0000000000000;
	@%p32 bra 	$L__BB0_16;
	setp.lt.s32 	%p33, %r7, 0;
	selp.b32 	%r38, %r4, %r3, %p1;
	selp.b32 	%r39, %r38, %r3, %p33;
	mov.b32 	%r40, 0;
	mov.b64 	%fd125, {%r40, %r39};
$L__BB0_16:
	setp.lt.s32 	%p34, %r1, 0;
	setp.eq.s32 	%p35, %r2, 1062207488;
	setp.eq.f32 	%p37, %f25, 0f3F800000;
	selp.f64 	%fd20, 0d3FF0000000000000, %fd125, %p37;
	mov.f32 	%f14, 0f3F800000;
	sub.f32 	%f5, %f14, %f25;
	cvt.f64.f32 	%fd21, %f5;
	{
	.reg .b32 %temp; 
	mov.b64 	{%temp, %r8}, %fd21;
	}
	abs.f64 	%fd22, %fd21;
	{ // callseq 4, 0
	.param .b64 param0;
	st.param.f64 	[param0], %fd22;
	.param .b64 retval0;
	call.uni (retval0), 
	__internal_accurate_pow, 
	(
	param0
	);
	ld.param.f64 	%fd75, [retval0];
	} // callseq 4
	setp.lt.s32 	%p38, %r8, 0;
	neg.f64 	%fd77, %fd75;
	selp.f64 	%fd78, %fd77, %fd75, %p35;
	selp.f64 	%fd79, %fd78, %fd75, %p38;
	setp.eq.f32 	%p39, %f5, 0f00000000;
	selp.b32 	%r41, %r8, 0, %p35;
	or.b32  	%r42, %r41, 2146435072;
	selp.b32 	%r43, %r42, %r41, %p34;
	mov.b32 	%r44, 0;
	mov.b64 	%fd80, {%r44, %r43};
	selp.f64 	%fd126, %fd80, %fd79, %p39;
	add.f64 	%fd81, %fd21, 0d4000000000000000;
	{
	.reg .b32 %temp; 
	mov.b64 	{%temp, %r45}, %fd81;
	}
	and.b32  	%r46, %r45, 2146435072;
	setp.ne.s32 	%p40, %r46, 2146435072;
	@%p40 bra 	$L__BB0_21;
	setp.num.f32 	%p41, %f5, %f5;
	@%p41 bra 	$L__BB0_19;
	mov.f64 	%fd82, 0d4000000000000000;
	add.rn.f64 	%fd126, %fd21, %fd82;
	bra.uni 	$L__BB0_21;
$L__BB0_19:
	setp.neu.f64 	%p42, %fd22, 0d7FF0000000000000;
	@%p42 bra 	$L__BB0_21;
	setp.lt.s32 	%p43, %r8, 0;
	selp.b32 	%r47, %r4, %r3, %p1;
	selp.b32 	%r48, %r47, %r3, %p43;
	mov.b32 	%r49, 0;
	mov.b64 	%fd126, {%r49, %r48};
$L__BB0_21:
	mul.f64 	%fd83, %fd14, 0d3FE0000000000000;
	setp.lt.s32 	%p44, %r1, 0;
	setp.eq.s32 	%p45, %r2, 1062207488;
	setp.eq.f32 	%p47, %f5, 0f3F800000;
	selp.f64 	%fd84, 0d3FF0000000000000, %fd126, %p47;
	mov.f64 	%fd85, 0d3FF199999999999A;
	sub.f64 	%fd86, %fd85, %fd83;
	mul.f64 	%fd87, %fd86, %fd84;
	mov.f64 	%fd88, 0d4000CCCCCCCCCCCD;
	sub.f64 	%fd89, %fd88, %fd83;
	mul.f64 	%fd90, %fd89, %fd20;
	div.rn.f64 	%fd91, %fd90, %fd87;
	add.f64 	%fd92, %fd91, 0dC02B3B645A1CAC08;
	cvt.rn.f32.f64 	%f6, %fd92;
	add.f32 	%f15, %f25, %f26;
	mul.f32 	%f7, %f15, 0f3F000000;
	cvt.f64.f32 	%fd27, %f7;
	{
	.reg .b32 %temp; 
	mov.b64 	{%temp, %r9}, %fd27;
	}
	abs.f64 	%fd28, %fd27;
	{ // callseq 5, 0
	.param .b64 param0;
	st.param.f64 	[param0], %fd28;
	.param .b64 retval0;
	call.uni (retval0), 
	__internal_accurate_pow, 
	(
	param0
	);
	ld.param.f64 	%fd93, [retval0];
	} // callseq 5
	setp.lt.s32 	%p48, %r9, 0;
	neg.f64 	%fd95, %fd93;
	selp.f64 	%fd96, %fd95, %fd93, %p45;
	selp.f64 	%fd97, %fd96, %fd93, %p48;
	setp.eq.f32 	%p49, %f7, 0f00000000;
	selp.b32 	%r50, %r9, 0, %p45;
	or.b32  	%r51, %r50, 2146435072;
	selp.b32 	%r52, %r51, %r50, %p44;
	mov.b32 	%r53, 0;
	mov.b64 	%fd98, {%r53, %r52};
	selp.f64 	%fd127, %fd98, %fd97, %p49;
	add.f64 	%fd99, %fd27, 0d4000000000000000;
	{
	.reg .b32 %temp; 
	mov.b64 	{%temp, %r54}, %fd99;
	}
	and.b32  	%r55, %r54, 2146435072;
	setp.ne.s32 	%p50, %r55, 2146435072;
	@%p50 bra 	$L__BB0_26;
	setp.num.f32 	%p51, %f7, %f7;
	@%p51 bra 	$L__BB0_24;
	mov.f64 	%fd100, 0d4000000000000000;
	add.rn.f64 	%fd127, %fd27, %fd100;
	bra.uni 	$L__BB0_26;
$L__BB0_24:
	setp.neu.f64 	%p52, %fd28, 0d7FF0000000000000;
	@%p52 bra 	$L__BB0_26;
	setp.lt.s32 	%p53, %r9, 0;
	selp.b32 	%r56, %r4, %r3, %p1;
	selp.b32 	%r57, %r56, %r3, %p53;
	mov.b32 	%r58, 0;
	mov.b64 	%fd127, {%r58, %r57};
$L__BB0_26:
	setp.lt.s32 	%p54, %r1, 0;
	setp.eq.s32 	%p55, %r2, 1062207488;
	add.f32 	%f16, %f25, %f26;
	mul.f32 	%f17, %f16, 0f3F000000;
	setp.eq.f32 	%p57, %f17, 0f3F800000;
	selp.f64 	%fd33, 0d3FF0000000000000, %fd127, %p57;
	mov.f32 	%f18, 0f3F800000;
	sub.f32 	%f8, %f18, %f17;
	cvt.f64.f32 	%fd34, %f8;
	{
	.reg .b32 %temp; 
	mov.b64 	{%temp, %r10}, %fd34;
	}
	abs.f64 	%fd35, %fd34;
	{ // callseq 6, 0
	.param .b64 param0;
	st.param.f64 	[param0], %fd35;
	.param .b64 retval0;
	call.uni (retval0), 
	__internal_accurate_pow, 
	(
	param0
	);
	ld.param.f64 	%fd101, [retval0];
	} // callseq 6
	setp.lt.s32 	%p58, %r10, 0;
	neg.f64 	%fd103, %fd101;
	selp.f64 	%fd104, %fd103, %fd101, %p55;
	selp.f64 	%fd105, %fd104, %fd101, %p58;
	setp.eq.f32 	%p59, %f8, 0f00000000;
	selp.b32 	%r59, %r10, 0, %p55;
	or.b32  	%r60, %r59, 2146435072;
	selp.b32 	%r61, %r60, %r59, %p54;
	mov.b32 	%r62, 0;
	mov.b64 	%fd106, {%r62, %r61};
	selp.f64 	%fd128, %fd106, %fd105, %p59;
	add.f64 	%fd107, %fd34, 0d4000000000000000;
	{
	.reg .b32 %temp; 
	mov.b64 	{%temp, %r63}, %fd107;
	}
	and.b32  	%r64, %r63, 2146435072;
	setp.ne.s32 	%p60, %r64, 2146435072;
	@%p60 bra 	$L__BB0_31;
	setp.num.f32 	%p61, %f8, %f8;
	@%p61 bra 	$L__BB0_29;
	mov.f64 	%fd108, 0d4000000000000000;
	add.rn.f64 	%fd128, %fd34, %fd108;
	bra.uni 	$L__BB0_31;
$L__BB0_29:
	setp.neu.f64 	%p62, %fd35, 0d7FF0000000000000;
	@%p62 bra 	$L__BB0_31;
	selp.b32 	%r65, %r4, %r3, %p1;
	selp.b32 	%r66, %r65, %r3, %p58;
	mov.b32 	%r67, 0;
	mov.b64 	%fd128, {%r67, %r66};
$L__BB0_31:
	mul.f64 	%fd109, %fd27, 0d3FE0000000000000;
	setp.eq.f32 	%p64, %f8, 0f3F800000;
	selp.f64 	%fd110, 0d3FF0000000000000, %fd128, %p64;
	mov.f64 	%fd111, 0d3FF199999999999A;
	sub.f64 	%fd112, %fd111, %fd109;
	mul.f64 	%fd113, %fd112, %fd110;
	mov.f64 	%fd114, 0d4000CCCCCCCCCCCD;
	sub.f64 	%fd115, %fd114, %fd109;
	mul.f64 	%fd116, %fd115, %fd33;
	div.rn.f64 	%fd117, %fd116, %fd113;
	add.f64 	%fd118, %fd117, 0dC02B3B645A1CAC08;
	cvt.rn.f32.f64 	%f19, %fd118;
	cvt.f64.f32 	%fd119, %f4;
	cvt.f64.f32 	%fd120, %f6;
	cvt.f64.f32 	%fd121, %f19;
	st.local.v2.f64 	[%rd1], {%fd1, %fd14};
	st.local.v2.f64 	[%rd1+16], {%fd119, %fd120};
	st.local.v2.f64 	[%rd1+32], {%fd27, %fd121};
	cvta.global.u64 	%rd18, %rd17;
	{ // callseq 7, 0
	.param .b64 param0;
	st.param.b64 	[param0], %rd18;
	.param .b64 param1;
	st.param.b64 	[param1], %rd2;
	.param .b32 retval0;
	call.uni (retval0), 
	vprintf, 
	(
	param0, 
	param1
	);
	ld.param.b32 	%r68, [retval0];
	} // callseq 7
	mul.f32 	%f20, %f4, %f19;
	setp.lt.f32 	%p65, %f20, 0f00000000;
	selp.f32 	%f25, %f17, %f25, %p65;
	selp.f32 	%f26, %f26, %f17, %p65;
	sub.f32 	%f23, %f26, %f25;
	abs.f32 	%f24, %f23;
	cvt.f64.f32 	%fd122, %f24;
	setp.gt.f64 	%p66, %fd122, 0d3EE4F8B588E368F1;
	@%p66 bra 	$L__BB0_1;
	st.local.f64 	[%rd1], %fd27;
	mov.u64 	%rd20, $str$8;
	cvta.global.u64 	%rd21, %rd20;
	add.u64 	%rd22, %SP, 0;
	{ // callseq 8, 0
	.param .b64 param0;
	st.param.b64 	[param0], %rd21;
	.param .b64 param1;
	st.param.b64 	[param1], %rd22;
	.param .b32 retval0;
	call.uni (retval0), 
	vprintf, 
	(
	param0, 
	param1
	);
	ld.param.b32 	%r70, [retval0];
	} // callseq 8
	ret;

}
.func  (.param .b64 func_retval0) __internal_accurate_pow(
	.param .b64 __internal_accurate_pow_param_0
)
{
	.reg .pred 	%p<8>;
	.reg .b32 	%r<49>;
	.reg .b32 	%f<3>;
	.reg .b64 	%fd<109>;

	ld.param.f64 	%fd10, [__internal_accurate_pow_param_0];
	{
	.reg .b32 %temp; 
	mov.b64 	{%temp, %r46}, %fd10;
	}
	{
	.reg .b32 %temp; 
	mov.b64 	{%r45, %temp}, %fd10;
	}
	shr.u32 	%r47, %r46, 20;
	setp.gt.u32 	%p1, %r46, 1048575;
	@%p1 bra 	$L__BB1_2;
	mul.f64 	%fd11, %fd10, 0d4350000000000000;
	{
	.reg .b32 %temp; 
	mov.b64 	{%temp, %r46}, %fd11;
	}
	{
	.reg .b32 %temp; 
	mov.b64 	{%r45, %temp}, %fd11;
	}
	shr.u32 	%r16, %r46, 20;
	add.s32 	%r47, %r16, -54;
$L__BB1_2:
	add.s32 	%r48, %r47, -1023;
	and.b32  	%r17, %r46, -2146435073;
	or.b32  	%r18, %r17, 1072693248;
	mov.b64 	%fd107, {%r45, %r18};
	setp.lt.u32 	%p2, %r18, 1073127583;
	@%p2 bra 	$L__BB1_4;
	{
	.reg .b32 %temp; 
	mov.b64 	{%r19, %temp}, %fd107;
	}
	{
	.reg .b32 %temp; 
	mov.b64 	{%temp, %r20}, %fd107;
	}
	add.s32 	%r21, %r20, -1048576;
	mov.b64 	%fd107, {%r19, %r21};
	add.s32 	%r48, %r47, -1022;
$L__BB1_4:
	add.f64 	%fd12, %fd107, 0dBFF0000000000000;
	add.f64 	%fd13, %fd107, 0d3FF0000000000000;
	rcp.approx.ftz.f64 	%fd14, %fd13;
	neg.f64 	%fd15, %fd13;
	fma.rn.f64 	%fd16, %fd15, %fd14, 0d3FF0000000000000;
	fma.rn.f64 	%fd17, %fd16, %fd16, %fd16;
	fma.rn.f64 	%fd18, %fd17, %fd14, %fd14;
	mul.f64 	%fd19, %fd12, %fd18;
	fma.rn.f64 	%fd20, %fd12, %fd18, %fd19;
	mul.f64 	%fd21, %fd20, %fd20;
	fma.rn.f64 	%fd22, %fd21, 0d3EB0F5FF7D2CAFE2, 0d3ED0F5D241AD3B5A;
	fma.rn.f64 	%fd23, %fd22, %fd21, 0d3EF3B20A75488A3F;
	fma.rn.f64 	%fd24, %fd23, %fd21, 0d3F1745CDE4FAECD5;
	fma.rn.f64 	%fd25, %fd24, %fd21, 0d3F3C71C7258A578B;
	fma.rn.f64 	%fd26, %fd25, %fd21, 0d3F6249249242B910;
	fma.rn.f64 	%fd27, %fd26, %fd21, 0d3F89999999999DFB;
	sub.f64 	%fd28, %fd12, %fd20;
	add.f64 	%fd29, %fd28, %fd28;
	neg.f64 	%fd30, %fd20;
	fma.rn.f64 	%fd31, %fd30, %fd12, %fd29;
	mul.f64 	%fd32, %fd18, %fd31;
	fma.rn.f64 	%fd33, %fd21, %fd27, 0d3FB5555555555555;
	mov.f64 	%fd34, 0d3FB5555555555555;
	sub.f64 	%fd35, %fd34, %fd33;
	fma.rn.f64 	%fd36, %fd21, %fd27, %fd35;
	add.f64 	%fd37, %fd36, 0dBC46A4CB00B9E7B0;
	add.f64 	%fd38, %fd33, %fd37;
	sub.f64 	%fd39, %fd33, %fd38;
	add.f64 	%fd40, %fd37, %fd39;
	mul.rn.f64 	%fd41, %fd20, %fd20;
	neg.f64 	%fd42, %fd41;
	fma.rn.f64 	%fd43, %fd20, %fd20, %fd42;
	{
	.reg .b32 %temp; 
	mov.b64 	{%r22, %temp}, %fd32;
	}
	{
	.reg .b32 %temp; 
	mov.b64 	{%temp, %r23}, %fd32;
	}
	add.s32 	%r24, %r23, 1048576;
	mov.b64 	%fd44, {%r22, %r24};
	fma.rn.f64 	%fd45, %fd20, %fd44, %fd43;
	mul.rn.f64 	%fd46, %fd41, %fd20;
	neg.f64 	%fd47, %fd46;
	fma.rn.f64 	%fd48, %fd41, %fd20, %fd47;
	fma.rn.f64 	%fd49, %fd41, %fd32, %fd48;
	fma.rn.f64 	%fd50, %fd45, %fd20, %fd49;
	mul.rn.f64 	%fd51, %fd38, %fd46;
	neg.f64 	%fd52, %fd51;
	fma.rn.f64 	%fd53, %fd38, %fd46, %fd52;
	fma.rn.f64 	%fd54, %fd38, %fd50, %fd53;
	fma.rn.f64 	%fd55, %fd40, %fd46, %fd54;
	add.f64 	%fd56, %fd51, %fd55;
	sub.f64 	%fd57, %fd51, %fd56;
	add.f64 	%fd58, %fd55, %fd57;
	add.f64 	%fd59, %fd20, %fd56;
	sub.f64 	%fd60, %fd20, %fd59;
	add.f64 	%fd61, %fd56, %fd60;
	add.f64 	%fd62, %fd58, %fd61;
	add.f64 	%fd63, %fd32, %fd62;
	add.f64 	%fd64, %fd59, %fd63;
	sub.f64 	%fd65, %fd59, %fd64;
	add.f64 	%fd66, %fd63, %fd65;
	xor.b32  	%r25, %r48, -2147483648;
	mov.b32 	%r26, 1127219200;
	mov.b64 	%fd67, {%r25, %r26};
	mov.b32 	%r27, -2147483648;
	mov.b64 	%fd68, {%r27, %r26};
	sub.f64 	%fd69, %fd67, %fd68;
	fma.rn.f64 	%fd70, %fd69, 0d3FE62E42FEFA39EF, %fd64;
	fma.rn.f64 	%fd71, %fd69, 0dBFE62E42FEFA39EF, %fd70;
	sub.f64 	%fd72, %fd71, %fd64;
	sub.f64 	%fd73, %fd66, %fd72;
	fma.rn.f64 	%fd74, %fd69, 0d3C7ABC9E3B39803F, %fd73;
	add.f64 	%fd75, %fd70, %fd74;
	sub.f64 	%fd76, %fd70, %fd75;
	add.f64 	%fd77, %fd74, %fd76;
	mov.f64 	%fd78, 0d4000000000000000;
	{
	.reg .b32 %temp; 
	mov.b64 	{%temp, %r28}, %fd78;
	}
	{
	.reg .b32 %temp; 
	mov.b64 	{%r29, %temp}, %fd78;
	}
	shl.b32 	%r30, %r28, 1;
	setp.gt.u32 	%p3, %r30, -33554433;
	and.b32  	%r31, %r28, -15728641;
	selp.b32 	%r32, %r31, %r28, %p3;
	mov.b64 	%fd79, {%r29, %r32};
	mul.rn.f64 	%fd80, %fd75, %fd79;
	neg.f64 	%fd81, %fd80;
	fma.rn.f64 	%fd82, %fd75, %fd79, %fd81;
	fma.rn.f64 	%fd83, %fd77, %fd79, %fd82;
	add.f64 	%fd4, %fd80, %fd83;
	sub.f64 	%fd84, %fd80, %fd4;
	add.f64 	%fd5, %fd83, %fd84;
	fma.rn.f64 	%fd85, %fd4, 0d3FF71547652B82FE, 0d4338000000000000;
	{
	.reg .b32 %temp; 
	mov.b64 	{%r13, %temp}, %fd85;
	}
	mov.f64 	%fd86, 0dC338000000000000;
	add.rn.f64 	%fd87, %fd85, %fd86;
	fma.rn.f64 	%fd88, %fd87, 0dBFE62E42FEFA39EF, %fd4;
	fma.rn.f64 	%fd89, %fd87, 0dBC7ABC9E3B39803F, %fd88;
	fma.rn.f64 	%fd90, %fd89, 0d3E5ADE1569CE2BDF, 0d3E928AF3FCA213EA;
	fma.rn.f64 	%fd91, %fd90, %fd89, 0d3EC71DEE62401315;
	fma.rn.f64 	%fd92, %fd91, %fd89, 0d3EFA01997C89EB71;
	fma.rn.f64 	%fd93, %fd92, %fd89, 0d3F2A01A014761F65;
	fma.rn.f64 	%fd94, %fd93, %fd89, 0d3F56C16C1852B7AF;
	fma.rn.f64 	%fd95, %fd94, %fd89, 0d3F81111111122322;
	fma.rn.f64 	%fd96, %fd95, %fd89, 0d3FA55555555502A1;
	fma.rn.f64 	%fd97, %fd96, %fd89, 0d3FC5555555555511;
	fma.rn.f64 	%fd98, %fd97, %fd89, 0d3FE000000000000B;
	fma.rn.f64 	%fd99, %fd98, %fd89, 0d3FF0000000000000;
	fma.rn.f64 	%fd100, %fd99, %fd89, 0d3FF0000000000000;
	{
	.reg .b32 %temp; 
	mov.b64 	{%r14, %temp}, %fd100;
	}
	{
	.reg .b32 %temp; 
	mov.b64 	{%temp, %r15}, %fd100;
	}
	shl.b32 	%r33, %r13, 20;
	add.s32 	%r34, %r33, %r15;
	mov.b64 	%fd108, {%r14, %r34};
	{
	.reg .b32 %temp; 
	mov.b64 	{%temp, %r35}, %fd4;
	}
	mov.b32 	%f2, %r35;
	abs.f32 	%f1, %f2;
	setp.lt.f32 	%p4, %f1, 0f4086232B;
	@%p4 bra 	$L__BB1_7;
	setp.lt.f64 	%p5, %fd4, 0d0000000000000000;
	add.f64 	%fd101, %fd4, 0d7FF0000000000000;
	selp.f64 	%fd108, 0d0000000000000000, %fd101, %p5;
	setp.geu.f32 	%p6, %f1, 0f40874800;
	@%p6 bra 	$L__BB1_7;
	shr.u32 	%r36, %r13, 31;
	add.s32 	%r37, %r13, %r36;
	shr.s32 	%r38, %r37, 1;
	shl.b32 	%r39, %r38, 20;
	add.s32 	%r40, %r15, %r39;
	mov.b64 	%fd102, {%r14, %r40};
	sub.s32 	%r41, %r13, %r38;
	shl.b32 	%r42, %r41, 20;
	add.s32 	%r43, %r42, 1072693248;
	mov.b32 	%r44, 0;
	mov.b64 	%fd103, {%r44, %r43};
	mul.f64 	%fd108, %fd103, %fd102;
$L__BB1_7:
	abs.f64 	%fd104, %fd108;
	setp.eq.f64 	%p7, %fd104, 0d7FF0000000000000;
	fma.rn.f64 	%fd105, %fd108, %fd5, %fd108;
	selp.f64 	%fd106, %fd108, %fd105, %p7;
	st.param.f64 	[func_retval0], %fd106;
	ret;

}


// ===== COMPILED SASS (sm_100) =====

	.target	sm_100

	.elftype	@"ET_EXEC"


//--------------------- .note.nv.tkinfo           --------------------------
	.section	.note.nv.tkinfo,"",@"SHT_NOTE"
	.sectionflags	@"SHF_NOTE_NV_TKINFO"
	.tkinfo
        /*0018*/ 	.word	0x00000002
        /*0030*/ 	.string	""
        /*0030*/ 	.string	"ptxas"
        /*0030*/ 	.string	"Cuda compilation tools, release 13.0, V13.0.88"
        /*0030*/ 	.string	"Build cuda_13.0.r13.0/compiler.36424714_0"
        /*0030*/ 	.string	"-arch sm_100 -m 64 "



//--------------------- .note.nv.cuinfo           --------------------------
	.section	.note.nv.cuinfo,"",@"SHT_NOTE"
	.sectionflags	@"SHF_NOTE_NV_CUINFO"
        /*0018*/ 	.short	0x0002
        /*001a*/ 	.short	0x0064
        /*001c*/ 	.short	0x0082
	.zero		2


//--------------------- .nv.info                  --------------------------
	.section	.nv.info,"",@"SHT_CUDA_INFO"
	.align	4


	//----- nvinfo : EIATTR_REGCOUNT
	.align		4
        /*0000*/ 	.byte	0x04, 0x2f
        /*0002*/ 	.short	(.L_10 - .L_9)
	.align		4
.L_9:
        /*0004*/ 	.word	index@(_Z9bisectionv)
        /*0008*/ 	.word	0x00000027


	//----- nvinfo : EIATTR_FRAME_SIZE
	.align		4
.L_10:
        /*000c*/ 	.byte	0x04, 0x11
        /*000e*/ 	.short	(.L_12 - .L_11)
	.align		4
.L_11:
        /*0010*/ 	.word	index@($_Z9bisectionv$__internal_accurate_pow)
        /*0014*/ 	.word	0x00000030


	//----- nvinfo : EIATTR_FRAME_SIZE
	.align		4
.L_12:
        /*0018*/ 	.byte	0x04, 0x11
        /*001a*/ 	.short	(.L_14 - .L_13)
	.align		4
.L_13:
        /*001c*/ 	.word	index@($__internal_0_$__cuda_sm20_div_rn_f64_full)
        /*0020*/ 	.word	0x00000030


	//----- nvinfo : EIATTR_FRAME_SIZE
	.align		4
.L_14:
        /*0024*/ 	.byte	0x04, 0x11
        /*0026*/ 	.short	(.L_16 - .L_15)
	.align		4
.L_15:
        /*0028*/ 	.word	index@(_Z9bisectionv)
        /*002c*/ 	.word	0x00000030


	//----- nvinfo : EIATTR_MIN_STACK_SIZE
	.align		4
.L_16:
        /*0030*/ 	.byte	0x04, 0x12
        /*0032*/ 	.short	(.L_18 - .L_17)
	.align		4
.L_17:
        /*0034*/ 	.word	index@(_Z9bisectionv)
        /*0038*/ 	.word	0x00000030
.L_18:


//--------------------- .nv.compat                --------------------------
	.section	.nv.compat,"",@"SHT_CUDA_COMPAT_INFO"
	.align	4
        /*0000*/ 	.byte	0x02, 0x09, 0x00, 0x00, 0x02, 0x02, 0x01, 0x00, 0x02, 0x05, 0x05, 0x00, 0x03, 0x07, 0x01, 0x01
        /*0010*/ 	.byte	0x02, 0x03, 0x00, 0x00, 0x02, 0x06, 0x01, 0x00, 0x04, 0x0b, 0x08, 0x00, 0x01, 0x00, 0x00, 0x00
        /*0020*/ 	.byte	0x00, 0x00, 0x00, 0x00


//--------------------- .nv.info._Z9bisectionv    --------------------------
	.section	.nv.info._Z9bisectionv,"",@"SHT_CUDA_INFO"
	.sectionflags	@""
	.align	4


	//----- nvinfo : EIATTR_CUDA_API_VERSION
	.align		4
        /*0000*/ 	.byte	0x04, 0x37
        /*0002*/ 	.short	(.L_20 - .L_19)
.L_19:
        /*0004*/ 	.word	0x00000082


	//----- nvinfo : EIATTR_SPARSE_MMA_MASK
	.align		4
.L_20:
        /*0008*/ 	.byte	0x03, 0x50
        /*000a*/ 	.short	0x0000


	//----- nvinfo : EIATTR_MAXREG_COUNT
	.align		4
        /*000c*/ 	.byte	0x03, 0x1b
        /*000e*/ 	.short	0x00ff


	//----- nvinfo : EIATTR_EXTERNS
	.align		4
        /*0010*/ 	.byte	0x04, 0x0f
        /*0012*/ 	.short	(.L_22 - .L_21)


	//   ....[0]....
	.align		4
.L_21:
        /*0014*/ 	.word	index@(vprintf)


	//----- nvinfo : EIATTR_MERCURY_ISA_VERSION
	.align		4
.L_22:
        /*0018*/ 	.byte	0x03, 0x5f
        /*001a*/ 	.short	0x0101


	//----- nvinfo : EIATTR_VRC_CTA_INIT_COUNT
	.align		4
        /*001c*/ 	.byte	0x02, 0x4a
	.zero		1
	.zero		1


	//----- nvinfo : EIATTR_SYSCALL_OFFSETS
	.align		4
        /*0020*/ 	.byte	0x04, 0x46
        /*0022*/ 	.short	(.L_24 - .L_23)


	//   ....[0]....
.L_23:
        /*0024*/ 	.word	0x00000170


	//   ....[1]....
        /*0028*/ 	.word	0x00001340


	//   ....[2]....
        /*002c*/ 	.word	0x00001480


	//----- nvinfo : EIATTR_EXIT_INSTR_OFFSETS
	.align		4
.L_24:
        /*0030*/ 	.byte	0x04, 0x1c
        /*0032*/ 	.short	(.L_26 - .L_25)


	//   ....[0]....
.L_25:
        /*0034*/ 	.word	0x00001490


	//----- nvinfo : EIATTR_CRS_STACK_SIZE
	.align		4
.L_26:
        /*0038*/ 	.byte	0x04, 0x1e
        /*003a*/ 	.short	(.L_28 - .L_27)
.L_27:
        /*003c*/ 	.word	0x00000000


	//----- nvinfo : EIATTR_SW_WAR
	.align		4
.L_28:
        /*0040*/ 	.byte	0x04, 0x36
        /*0042*/ 	.short	(.L_30 - .L_29)
.L_29:
        /*0044*/ 	.word	0x00000008
.L_30:


//--------------------- .nv.callgraph             --------------------------
	.section	.nv.callgraph,"",@"SHT_CUDA_CALLGRAPH"
	.align	4
	.sectionentsize	8
	.align		4
        /*0000*/ 	.word	0x00000000
	.align		4
        /*0004*/ 	.word	0xffffffff
	.align		4
        /*0008*/ 	.word	index@(_Z9bisectionv)
	.align		4
        /*000c*/ 	.word	index@(vprintf)
	.align		4
        /*0010*/ 	.word	0x00000000
	.align		4
        /*0014*/ 	.word	0xfffffffe
	.align		4
        /*0018*/ 	.word	0x00000000
	.align		4
        /*001c*/ 	.word	0xfffffffd
	.align		4
        /*0020*/ 	.word	0x00000000
	.align		4
        /*0024*/ 	.word	0xfffffffc


//--------------------- .nv.constant4             --------------------------
	.section	.nv.constant4,"a",@progbits
	.align	8
	.align		8
.nv.constant4:
        /*0000*/ 	.dword	vprintf
	.align		8
        /*0008*/ 	.dword	$str
	.align		8
        /*0010*/ 	.dword	$str$1
	.align		8
        /*0018*/ 	.dword	$str$2
	.align		8
        /*0020*/ 	.dword	$str$3
	.align		8
        /*0028*/ 	.dword	$str$4
	.align		8
        /*0030*/ 	.dword	$str$5
	.align		8
        /*0038*/ 	.dword	$str$6
	.align		8
        /*0040*/ 	.dword	$str$7
	.align		8
        /*0048*/ 	.dword	$str$8


//--------------------- .text._Z9bisectionv       --------------------------
	.section	.text._Z9bisectionv,"ax",@progbits
	.align	128
        .global         _Z9bisectionv
        .type           _Z9bisectionv,@function
        .size           _Z9bisectionv,(.L_x_37 - _Z9bisectionv)
        .other          _Z9bisectionv,@"STO_CUDA_ENTRY STV_DEFAULT"
_Z9bisectionv:
.text._Z9bisectionv:
[----:B------:R-:W0:Y:S08]  /*0000*/  LDC R1, c[0x0][0x37c] ;  /* 0x0000df00ff017b82 */ /* 0x000e300000000800 */
[----:B------:R-:W1:Y:S01]  /*0010*/  LDC.64 R8, c[0x4][0x10] ;  /* 0x01000400ff087b82 */ /* 0x000e620000000a00 */
[----:B------:R-:W2:Y:S01]  /*0020*/  LDCU UR4, c[0x0][0x2f8] ;  /* 0x00005f00ff0477ac */ /* 0x000ea20008000800 */
[----:B0-----:R-:W-:Y:S01]  /*0030*/  VIADD R1, R1, 0xffffffd0 ;  /* 0xffffffd001017836 */ /* 0x001fe20000000000 */
[----:B------:R-:W-:Y:S01]  /*0040*/  MOV R0, 0x0 ;  /* 0x0000000000007802 */ /* 0x000fe20000000f00 */
[----:B------:R-:W0:Y:S04]  /*0050*/  LDCU UR5, c[0x0][0x2fc] ;  /* 0x00005f80ff0577ac */ /* 0x000e280008000800 */
[----:B------:R-:W1:Y:S01]  /*0060*/  LDC.64 R10, c[0x4][0x18] ;  /* 0x01000600ff0a7b82 */ /* 0x000e620000000a00 */
[----:B------:R-:W3:Y:S07]  /*0070*/  LDCU.64 UR6, c[0x4][0x8] ;  /* 0x01000100ff0677ac */ /* 0x000eee0008000a00 */
[----:B------:R-:W4:Y:S01]  /*0080*/  LDC.64 R12, c[0x4][0x20] ;  /* 0x01000800ff0c7b82 */ /* 0x000f220000000a00 */
[----:B--2---:R-:W-:-:S07]  /*0090*/  IADD3 R23, P0, PT, R1, UR4, RZ ;  /* 0x0000000401177c10 */ /* 0x004fce000ff1e0ff */
[----:B------:R-:W4:Y:S01]  /*00a0*/  LDC.64 R14, c[0x4][0x28] ;  /* 0x01000a00ff0e7b82 */ /* 0x000f220000000a00 */
[----:B0-----:R-:W-:Y:S02]  /*00b0*/  IMAD.X R22, RZ, RZ, UR5, P0 ;  /* 0x00000005ff167e24 */ /* 0x001fe400080e06ff */
[----:B---3--:R-:W-:Y:S02]  /*00c0*/  IMAD.U32 R4, RZ, RZ, UR6 ;  /* 0x00000006ff047e24 */ /* 0x008fe4000f8e00ff */
[----:B------:R-:W-:Y:S02]  /*00d0*/  IMAD.U32 R5, RZ, RZ, UR7 ;  /* 0x00000007ff057e24 */ /* 0x000fe4000f8e00ff */
[----:B------:R-:W-:Y:S01]  /*00e0*/  IMAD.MOV.U32 R6, RZ, RZ, R23 ;  /* 0x000000ffff067224 */ /* 0x000fe200078e0017 */
[----:B------:R-:W0:Y:S01]  /*00f0*/  LDC.64 R16, c[0x4][0x30] ;  /* 0x01000c00ff107b82 */ /* 0x000e220000000a00 */
[----:B-1----:R1:W-:Y:S01]  /*0100*/  STL.128 [R1], R8 ;  /* 0x0000000801007387 */ /* 0x0023e20000100c00 */
[----:B------:R-:W-:-:S06]  /*0110*/  IMAD.MOV.U32 R7, RZ, RZ, R22 ;  /* 0x000000ffff077224 */ /* 0x000fcc00078e0016 */
[----:B------:R-:W0:Y:S01]  /*0120*/  LDC.64 R18, c[0x4][0x38] ;  /* 0x01000e00ff127b82 */ /* 0x000e220000000a00 */
[----:B----4-:R1:W-:Y:S07]  /*0130*/  STL.128 [R1+0x10], R12 ;  /* 0x0000100c01007387 */ /* 0x0103ee0000100c00 */
[----:B------:R1:W2:Y:S01]  /*0140*/  LDC.64 R2, c[0x4][R0] ;  /* 0x0100000000027b82 */ /* 0x0002a20000000a00 */
[----:B0-----:R1:W-:Y:S02]  /*0150*/  STL.128 [R1+0x20], R16 ;  /* 0x0000201001007387 */ /* 0x0013e40000100c00 */
[----:B------:R-:W-:-:S07]  /*0160*/  LEPC R20, `(.L_x_0) ;  /* 0x000000001014794e */ /* 0x000fce0000000000 */
[----:B-12---:R-:W-:Y:S05]  /*0170*/  CALL.ABS.NOINC R2 ;  /* 0x0000000002007343 */ /* 0x006fea0003c00000 */
.L_x_0:
[----:B------:R-:W-:Y:S01]  /*0180*/  BSSY.RECONVERGENT B6, `(.L_x_1) ;  /* 0x0000127000067945 */ /* 0x000fe20003800200 */
[----:B------:R-:W-:Y:S02]  /*0190*/  IMAD.MOV.U32 R26, RZ, RZ, -0x42333333 ;  /* 0xbdcccccdff1a7424 */ /* 0x000fe400078e00ff */
[----:B------:R-:W-:-:S07]  /*01a0*/  IMAD.MOV.U32 R25, RZ, RZ, 0x3f8ccccd ;  /* 0x3f8ccccdff197424 */ /* 0x000fce00078e00ff */
.L_x_27:
[----:B------:R-:W0:Y:S01]  /*01b0*/  F2F.F64.F32 R8, R26 ;  /* 0x0000001a00087310 */ /* 0x000e220000201800 */
[----:B------:R-:W-:Y:S01]  /*01c0*/  BSSY.RECONVERGENT B0, `(.L_x_2) ;  /* 0x0000005000007945 */ /* 0x000fe20003800200 */
[----:B------:R-:W-:Y:S01]  /*01d0*/  MOV R0, 0x210 ;  /* 0x0000021000007802 */ /* 0x000fe20000000f00 */
[----:B0-----:R-:W-:-:S10]  /*01e0*/  DADD R2, -RZ, |R8| ;  /* 0x00000000ff027229 */ /* 0x001fd40000000508 */
[----:B------:R-:W-:-:S07]  /*01f0*/  IMAD.MOV.U32 R4, RZ, RZ, R2 ;  /* 0x000000ffff047224 */ /* 0x000fce00078e0002 */
[----:B------:R-:W-:Y:S05]  /*0200*/  CALL.REL.NOINC `($_Z9bisectionv$__internal_accurate_pow) ;  /* 0x0000001800107944 */ /* 0x000fea0003c00000 */
[----:B------:R-:W-:Y:S05]  /*0210*/  BSYNC.RECONVERGENT B0 ;  /* 0x0000000000007941 */ /* 0x000fea0003800200 */
.L_x_2:
[C---:B------:R-:W-:Y:S01]  /*0220*/  FADD R2, -R26.reuse, 1 ;  /* 0x3f8000001a027421 */ /* 0x040fe20000000100 */
[----:B------:R-:W-:Y:S01]  /*0230*/  DADD R4, R8, 2 ;  /* 0x4000000008047429 */ /* 0x000fe20000000000 */
[C---:B------:R-:W-:Y:S01]  /*0240*/  FSETP.NEU.AND P1, PT, R26.reuse, RZ, PT ;  /* 0x000000ff1a00720b */ /* 0x040fe20003f2d000 */
[----:B------:R-:W-:Y:S01]  /*0250*/  BSSY.RECONVERGENT B0, `(.L_x_3) ;  /* 0x0000010000007945 */ /* 0x000fe20003800200 */
[----:B------:R-:W0:Y:S01]  /*0260*/  F2F.F64.F32 R10, R2 ;  /* 0x00000002000a7310 */ /* 0x000e220000201800 */
[----:B------:R-:W-:Y:S02]  /*0270*/  FSETP.NEU.AND P0, PT, R26, 1, PT ;  /* 0x3f8000001a00780b */ /* 0x000fe40003f0d000 */
[----:B------:R-:W-:Y:S02]  /*0280*/  FSEL R6, R3, RZ, P1 ;  /* 0x000000ff03067208 */ /* 0x000fe40000800000 */
[----:B------:R-:W-:Y:S02]  /*0290*/  FSEL R7, R14, RZ, P1 ;  /* 0x000000ff0e077208 */ /* 0x000fe40000800000 */
[----:B------:R-:W-:-:S04]  /*02a0*/  LOP3.LUT R0, R5, 0x7ff00000, RZ, 0xc0, !PT ;  /* 0x7ff0000005007812 */ /* 0x000fc800078ec0ff */
[----:B------:R-:W-:Y:S01]  /*02b0*/  ISETP.NE.AND P2, PT, R0, 0x7ff00000, PT ;  /* 0x7ff000000000780c */ /* 0x000fe20003f45270 */
[----:B0-----:R-:W-:-:S10]  /*02c0*/  DADD R4, -RZ, |R10| ;  /* 0x00000000ff047229 */ /* 0x001fd4000000050a */
[----:B------:R-:W-:Y:S02]  /*02d0*/  IMAD.MOV.U32 R3, RZ, RZ, R5 ;  /* 0x000000ffff037224 */ /* 0x000fe400078e0005 */
[----:B------:R-:W-:Y:S05]  /*02e0*/  @P2 BRA `(.L_x_4) ;  /* 0x0000000000182947 */ /* 0x000fea0003800000 */
[----:B------:R-:W-:-:S13]  /*02f0*/  FSETP.NAN.AND P1, PT, R26, R26, PT ;  /* 0x0000001a1a00720b */ /* 0x000fda0003f28000 */
[----:B------:R-:W-:Y:S01]  /*0300*/  @P1 DADD R6, R8, 2 ;  /* 0x4000000008061429 */ /* 0x000fe20000000000 */
[----:B------:R-:W-:Y:S10]  /*0310*/  @P1 BRA `(.L_x_4) ;  /* 0x00000000000c1947 */ /* 0x000ff40003800000 */
[----:B------:R-:W-:-:S14]  /*0320*/  DSETP.NEU.AND P1, PT, |R8|, +INF , PT ;  /* 0x7ff000000800742a */ /* 0x000fdc0003f2d200 */
[----:B------:R-:W-:Y:S02]  /*0330*/  @!P1 IMAD.MOV.U32 R6, RZ, RZ, 0x0 ;  /* 0x00000000ff069424 */ /* 0x000fe400078e00ff */
[----:B------:R-:W-:-:S07]  /*0340*/  @!P1 IMAD.MOV.U32 R7, RZ, RZ, 0x7ff00000 ;  /* 0x7ff00000ff079424 */ /* 0x000fce00078e00ff */
.L_x_4:
[----:B------:R-:W-:Y:S05]  /*0350*/  BSYNC.RECONVERGENT B0 ;  /* 0x0000000000007941 */ /* 0x000fea0003800200 */
.L_x_3:
[----:B------:R-:W-:Y:S01]  /*0360*/  BSSY.RECONVERGENT B0, `(.L_x_5) ;  /* 0x0000005000007945 */ /* 0x000fe20003800200 */
[----:B------:R-:W-:Y:S02]  /*0370*/  FSEL R16, R6, RZ, P0 ;  /* 0x000000ff06107208 */ /* 0x000fe40000000000 */
[----:B------:R-:W-:Y:S02]  /*0380*/  FSEL R17, R7, 1.875, P0 ;  /* 0x3ff0000007117808 */ /* 0x000fe40000000000 */
[----:B------:R-:W-:-:S07]  /*0390*/  MOV R0, 0x3b0 ;  /* 0x000003b000007802 */ /* 0x000fce0000000f00 */
[----:B------:R-:W-:Y:S05]  /*03a0*/  CALL.REL.NOINC `($_Z9bisectionv$__internal_accurate_pow) ;  /* 0x0000001400a87944 */ /* 0x000fea0003c00000 */
[----:B------:R-:W-:Y:S05]  /*03b0*/  BSYNC.RECONVERGENT B0 ;  /* 0x0000000000007941 */ /* 0x000fea0003800200 */
.L_x_5:
[----:B------:R-:W-:Y:S01]  /*03c0*/  DADD R4, R10, 2 ;  /* 0x400000000a047429 */ /* 0x000fe20000000000 */
[C---:B------:R-:W-:Y:S01]  /*03d0*/  FSETP.NEU.AND P1, PT, R2.reuse, RZ, PT ;  /* 0x000000ff0200720b */ /* 0x040fe20003f2d000 */
[----:B------:R-:W-:Y:S01]  /*03e0*/  BSSY.RECONVERGENT B0, `(.L_x_6) ;  /* 0x000000f000007945 */ /* 0x000fe20003800200 */
[----:B------:R-:W-:Y:S01]  /*03f0*/  FSETP.NEU.AND P0, PT, R2, 1, PT ;  /* 0x3f8000000200780b */ /* 0x000fe20003f0d000 */
[----:B------:R-:W-:Y:S02]  /*0400*/  IMAD.MOV.U32 R6, RZ, RZ, -0x66666666 ;  /* 0x9999999aff067424 */ /* 0x000fe400078e00ff */
[----:B------:R-:W-:-:S04]  /*0410*/  IMAD.MOV.U32 R7, RZ, RZ, 0x3ff19999 ;  /* 0x3ff19999ff077424 */ /* 0x000fc800078e00ff */
[----:B------:R-:W-:Y:S02]  /*0420*/  LOP3.LUT R4, R5, 0x7ff00000, RZ, 0xc0, !PT ;  /* 0x7ff0000005047812 */ /* 0x000fe400078ec0ff */
[----:B------:R-:W-:Y:S02]  /*0430*/  FSEL R5, R14, RZ, P1 ;  /* 0x000000ff0e057208 */ /* 0x000fe40000800000 */
[----:B------:R-:W-:Y:S02]  /*0440*/  ISETP.NE.AND P2, PT, R4, 0x7ff00000, PT ;  /* 0x7ff000000400780c */ /* 0x000fe40003f45270 */
[----:B------:R-:W-:-:S11]  /*0450*/  FSEL R4, R3, RZ, P1 ;  /* 0x000000ff03047208 */ /* 0x000fd60000800000 */
[----:B------:R-:W-:Y:S05]  /*0460*/  @P2 BRA `(.L_x_7) ;  /* 0x0000000000182947 */ /* 0x000fea0003800000 */
[----:B------:R-:W-:-:S13]  /*0470*/  FSETP.NAN.AND P1, PT, R2, R2, PT ;  /* 0x000000020200720b */ /* 0x000fda0003f28000 */
[----:B------:R-:W-:Y:S01]  /*0480*/  @P1 DADD R4, R10, 2 ;  /* 0x400000000a041429 */ /* 0x000fe20000000000 */
[----:B------:R-:W-:Y:S10]  /*0490*/  @P1 BRA `(.L_x_7) ;  /* 0x00000000000c1947 */ /* 0x000ff40003800000 */
[----:B------:R-:W-:-:S14]  /*04a0*/  DSETP.NEU.AND P1, PT, |R10|, +INF , PT ;  /* 0x7ff000000a00742a */ /* 0x000fdc0003f2d200 */
[----:B------:R-:W-:Y:S02]  /*04b0*/  @!P1 IMAD.MOV.U32 R4, RZ, RZ, 0x0 ;  /* 0x00000000ff049424 */ /* 0x000fe400078e00ff */
[----:B------:R-:W-:-:S07]  /*04c0*/  @!P1 IMAD.MOV.U32 R5, RZ, RZ, 0x7ff00000 ;  /* 0x7ff00000ff059424 */ /* 0x000fce00078e00ff */
.L_x_7:
[----:B------:R-:W-:Y:S05]  /*04d0*/  BSYNC.RECONVERGENT B0 ;  /* 0x0000000000007941 */ /* 0x000fea0003800200 */
.L_x_6:
[----:B------:R-:W-:Y:S01]  /*04e0*/  UMOV UR4, 0x0 ;  /* 0x0000000000047882 */ /* 0x000fe20000000000 */
[----:B------:R-:W-:Y:S01]  /*04f0*/  UMOV UR5, 0x3fe00000 ;  /* 0x3fe0000000057882 */ /* 0x000fe20000000000 */
[----:B------:R-:W-:Y:S01]  /*0500*/  FSEL R4, R4, RZ, P0 ;  /* 0x000000ff04047208 */ /* 0x000fe20000000000 */
[----:B------:R-:W-:Y:S01]  /*0510*/  DFMA R2, R8, -UR4, R6 ;  /* 0x8000000408027c2b */ /* 0x000fe20008000006 */
[----:B------:R-:W-:Y:S01]  /*0520*/  FSEL R5, R5, 1.875, P0 ;  /* 0x3ff0000005057808 */ /* 0x000fe20000000000 */
[----:B------:R-:W-:Y:S06]  /*0530*/  BSSY.RECONVERGENT B0, `(.L_x_8) ;  /* 0x000001c000007945 */ /* 0x000fec0003800200 */
[----:B------:R-:W-:Y:S01]  /*0540*/  DMUL R4, R2, R4 ;  /* 0x0000000402047228 */ /* 0x000fe20000000000 */
[----:B------:R-:W-:-:S05]  /*0550*/  IMAD.MOV.U32 R2, RZ, RZ, 0x1 ;  /* 0x00000001ff027424 */ /* 0x000fca00078e00ff */
[----:B------:R-:W0:Y:S02]  /*0560*/  MUFU.RCP64H R3, R5 ;  /* 0x0000000500037308 */ /* 0x000e240000001800 */
[----:B0-----:R-:W-:-:S08]  /*0570*/  DFMA R6, -R4, R2, 1 ;  /* 0x3ff000000406742b */ /* 0x001fd00000000102 */
[----:B------:R-:W-:-:S08]  /*0580*/  DFMA R6, R6, R6, R6 ;  /* 0x000000060606722b */ /* 0x000fd00000000006 */
[----:B------:R-:W-:Y:S01]  /*0590*/  DFMA R6, R2, R6, R2 ;  /* 0x000000060206722b */ /* 0x000fe20000000002 */
[----:B------:R-:W-:Y:S02]  /*05a0*/  IMAD.MOV.U32 R2, RZ, RZ, -0x33333333 ;  /* 0xcccccccdff027424 */ /* 0x000fe400078e00ff */
[----:B------:R-:W-:-:S05]  /*05b0*/  IMAD.MOV.U32 R3, RZ, RZ, 0x4000cccc ;  /* 0x4000ccccff037424 */ /* 0x000fca00078e00ff */
[----:B------:R-:W-:Y:S02]  /*05c0*/  DFMA R10, -R4, R6, 1 ;  /* 0x3ff00000040a742b */ /* 0x000fe40000000106 */
[----:B------:R-:W-:-:S06]  /*05d0*/  DFMA R2, R8, -UR4, R2 ;  /* 0x8000000408027c2b */ /* 0x000fcc0008000002 */
[----:B------:R-:W-:Y:S02]  /*05e0*/  DFMA R10, R6, R10, R6 ;  /* 0x0000000a060a722b */ /* 0x000fe40000000006 */
[----:B------:R-:W-:-:S08]  /*05f0*/  DMUL R16, R2, R16 ;  /* 0x0000001002107228 */ /* 0x000fd00000000000 */
[----:B------:R-:W-:Y:S02]  /*0600*/  DMUL R2, R16, R10 ;  /* 0x0000000a10027228 */ /* 0x000fe40000000000 */
[----:B------:R-:W-:-:S06]  /*0610*/  FSETP.GEU.AND P1, PT, |R17|, 6.5827683646048100446e-37, PT ;  /* 0x036000001100780b */ /* 0x000fcc0003f2e200 */
[----:B------:R-:W-:-:S08]  /*0620*/  DFMA R6, -R4, R2, R16 ;  /* 0x000000020406722b */ /* 0x000fd00000000110 */
[----:B------:R-:W-:-:S10]  /*0630*/  DFMA R2, R10, R6, R2 ;  /* 0x000000060a02722b */ /* 0x000fd40000000002 */
[----:B------:R-:W-:-:S05]  /*0640*/  FFMA R0, RZ, R5, R3 ;  /* 0x00000005ff007223 */ /* 0x000fca0000000003 */
[----:B------:R-:W-:-:S13]  /*0650*/  FSETP.GT.AND P0, PT, |R0|, 1.469367938527859385e-39, PT ;  /* 0x001000000000780b */ /* 0x000fda0003f04200 */
[----:B------:R-:W-:Y:S05]  /*0660*/  @P0 BRA P1, `(.L_x_9) ;  /* 0x0000000000200947 */ /* 0x000fea0000800000 */
[----:B------:R-:W-:Y:S01]  /*0670*/  IMAD.MOV.U32 R12, RZ, RZ, R16 ;  /* 0x000000ffff0c7224 */ /* 0x000fe200078e0010 */
[----:B------:R-:W-:Y:S01]  /*0680*/  MOV R0, 0x6d0 ;  /* 0x000006d000007802 */ /* 0x000fe20000000f00 */
[----:B------:R-:W-:Y:S02]  /*0690*/  IMAD.MOV.U32 R13, RZ, RZ, R17 ;  /* 0x000000ffff0d7224 */ /* 0x000fe400078e0011 */
[----:B------:R-:W-:Y:S02]  /*06a0*/  IMAD.MOV.U32 R6, RZ, RZ, R4 ;  /* 0x000000ffff067224 */ /* 0x000fe400078e0004 */
[----:B------:R-:W-:-:S07]  /*06b0*/  IMAD.MOV.U32 R7, RZ, RZ, R5 ;  /* 0x000000ffff077224 */ /* 0x000fce00078e0005 */
[----:B------:R-:W-:Y:S05]  /*06c0*/  CALL.REL.NOINC `($__internal_0_$__cuda_sm20_div_rn_f64_full) ;  /* 0x0000000c00747944 */ /* 0x000fea0003c00000 */
[----:B------:R-:W-:Y:S02]  /*06d0*/  IMAD.MOV.U32 R2, RZ, RZ, R20 ;  /* 0x000000ffff027224 */ /* 0x000fe400078e0014 */
[----:B------:R-:W-:-:S07]  /*06e0*/  IMAD.MOV.U32 R3, RZ, RZ, R21 ;  /* 0x000000ffff037224 */ /* 0x000fce00078e0015 */
.L_x_9:
[----:B------:R-:W-:Y:S05]  /*06f0*/  BSYNC.RECONVERGENT B0 ;  /* 0x0000000000007941 */ /* 0x000fea0003800200 */
.L_x_8:
[----:B------:R-:W0:Y:S01]  /*0700*/  F2F.F64.F32 R10, R25 ;  /* 0x00000019000a7310 */ /* 0x000e220000201800 */
[----:B------:R-:W-:Y:S01]  /*0710*/  UMOV UR4, 0x5a1cac08 ;  /* 0x5a1cac0800047882 */ /* 0x000fe20000000000 */
[----:B------:R-:W-:Y:S01]  /*0720*/  UMOV UR5, 0x402b3b64 ;  /* 0x402b3b6400057882 */ /* 0x000fe20000000000 */
[----:B------:R-:W-:Y:S01]  /*0730*/  BSSY.RECONVERGENT B0, `(.L_x_10) ;  /* 0x0000007000007945 */ /* 0x000fe20003800200 */
[----:B------:R-:W-:Y:S01]  /*0740*/  DADD R6, R2, -UR4 ;  /* 0x8000000402067e29 */ /* 0x000fe20008000000 */
[----:B------:R-:W-:-:S05]  /*0750*/  MOV R0, 0x7a0 ;  /* 0x000007a000007802 */ /* 0x000fca0000000f00 */
[----:B------:R1:W2:Y:S01]  /*0760*/  F2F.F32.F64 R2, R6 ;  /* 0x0000000600027310 */ /* 0x0002a20000301000 */
[----:B0-----:R-:W-:-:S10]  /*0770*/  DADD R4, -RZ, |R10| ;  /* 0x00000000ff047229 */ /* 0x001fd4000000050a */
[----:B-12---:R-:W-:-:S07]  /*0780*/  IMAD.MOV.U32 R3, RZ, RZ, R5 ;  /* 0x000000ffff037224 */ /* 0x006fce00078e0005 */
[----:B------:R-:W-:Y:S05]  /*0790*/  CALL.REL.NOINC `($_Z9bisectionv$__internal_accurate_pow) ;  /* 0x0000001000ac7944 */ /* 0x000fea0003c00000 */
[----:B------:R-:W-:Y:S05]  /*07a0*/  BSYNC.RECONVERGENT B0 ;  /* 0x0000000000007941 */ /* 0x000fea0003800200 */
.L_x_10:
        /* <DEDUP_REMOVED lines=19> */
.L_x_12:
[----:B------:R-:W-:Y:S05]  /*08e0*/  BSYNC.RECONVERGENT B0 ;  /* 0x0000000000007941 */ /* 0x000fea0003800200 */
.L_x_11:
[----:B------:R-:W-:Y:S01]  /*08f0*/  BSSY.RECONVERGENT B0, `(.L_x_13) ;  /* 0x0000005000007945 */ /* 0x000fe20003800200 */
[----:B------:R-:W-:Y:S02]  /*0900*/  FSEL R28, R6, RZ, P0 ;  /* 0x000000ff061c7208 */ /* 0x000fe40000000000 */
[----:B------:R-:W-:Y:S02]  /*0910*/  FSEL R29, R7, 1.875, P0 ;  /* 0x3ff00000071d7808 */ /* 0x000fe40000000000 */
[----:B------:R-:W-:-:S07]  /*0920*/  MOV R0, 0x940 ;  /* 0x0000094000007802 */ /* 0x000fce0000000f00 */
[----:B------:R-:W-:Y:S05]  /*0930*/  CALL.REL.NOINC `($_Z9bisectionv$__internal_accurate_pow) ;  /* 0x0000001000447944 */ /* 0x000fea0003c00000 */
[----:B------:R-:W-:Y:S05]  /*0940*/  BSYNC.RECONVERGENT B0 ;  /* 0x0000000000007941 */ /* 0x000fea0003800200 */
.L_x_13:
        /* <DEDUP_REMOVED lines=17> */
.L_x_15:
[----:B------:R-:W-:Y:S05]  /*0a60*/  BSYNC.RECONVERGENT B0 ;  /* 0x0000000000007941 */ /* 0x000fea0003800200 */
.L_x_14:
        /* <DEDUP_REMOVED lines=27> */
[----:B------:R-:W-:-:S07]  /*0c20*/  IMAD.MOV.U32 R13, RZ, RZ, R29 ;  /* 0x000000ffff0d7224 */ /* 0x000fce00078e001d */
[----:B------:R-:W-:Y:S05]  /*0c30*/  CALL.REL.NOINC `($__internal_0_$__cuda_sm20_div_rn_f64_full) ;  /* 0x0000000800187944 */ /* 0x000fea0003c00000 */
[----:B------:R-:W-:Y:S02]  /*0c40*/  IMAD.MOV.U32 R4, RZ, RZ, R20 ;  /* 0x000000ffff047224 */ /* 0x000fe400078e0014 */
[----:B------:R-:W-:-:S07]  /*0c50*/  IMAD.MOV.U32 R5, RZ, RZ, R21 ;  /* 0x000000ffff057224 */ /* 0x000fce00078e0015 */
.L_x_17:
[----:B------:R-:W-:Y:S05]  /*0c60*/  BSYNC.RECONVERGENT B0 ;  /* 0x0000000000007941 */ /* 0x000fea0003800200 */
.L_x_16:
[----:B------:R-:W-:Y:S01]  /*0c70*/  FADD R30, R25, R26 ;  /* 0x0000001a191e7221 */ /* 0x000fe20000000000 */
[----:B------:R-:W-:Y:S01]  /*0c80*/  UMOV UR4, 0x5a1cac08 ;  /* 0x5a1cac0800047882 */ /* 0x000fe20000000000 */
[----:B------:R-:W-:Y:S01]  /*0c90*/  UMOV UR5, 0x402b3b64 ;  /* 0x402b3b6400057882 */ /* 0x000fe20000000000 */
[----:B------:R-:W-:Y:S01]  /*0ca0*/  BSSY.RECONVERGENT B0, `(.L_x_18) ;  /* 0x0000009000007945 */ /* 0x000fe20003800200 */
[----:B------:R-:W-:Y:S01]  /*0cb0*/  FMUL R30, R30, 0.5 ;  /* 0x3f0000001e1e7820 */ /* 0x000fe20000400000 */
[----:B------:R-:W-:Y:S01]  /*0cc0*/  DADD R6, R4, -UR4 ;  /* 0x8000000404067e29 */ /* 0x000fe20008000000 */
[----:B------:R-:W-:Y:S02]  /*0cd0*/  MOV R0, 0xd30 ;  /* 0x00000d3000007802 */ /* 0x000fe40000000f00 */
[----:B------:R-:W0:Y:S08]  /*0ce0*/  F2F.F64.F32 R16, R30 ;  /* 0x0000001e00107310 */ /* 0x000e300000201800 */
[----:B------:R1:W2:Y:S01]  /*0cf0*/  F2F.F32.F64 R27, R6 ;  /* 0x00000006001b7310 */ /* 0x0002a20000301000 */
[----:B0-----:R-:W-:-:S10]  /*0d00*/  DADD R4, -RZ, |R16| ;  /* 0x00000000ff047229 */ /* 0x001fd40000000510 */
[----:B-12---:R-:W-:-:S07]  /*0d10*/  IMAD.MOV.U32 R3, RZ, RZ, R5 ;  /* 0x000000ffff037224 */ /* 0x006fce00078e0005 */
[----:B------:R-:W-:Y:S05]  /*0d20*/  CALL.REL.NOINC `($_Z9bisectionv$__internal_accurate_pow) ;  /* 0x0000000c00487944 */ /* 0x000fea0003c00000 */
[----:B------:R-:W-:Y:S05]  /*0d30*/  BSYNC.RECONVERGENT B0 ;  /* 0x0000000000007941 */ /* 0x000fea0003800200 */
.L_x_18:
[----:B------:R-:W-:Y:S01]  /*0d40*/  FADD R24, R25, R26 ;  /* 0x0000001a19187221 */ /* 0x000fe20000000000 */
[----:B------:R-:W-:Y:S01]  /*0d50*/  DADD R4, R16, 2 ;  /* 0x4000000010047429 */ /* 0x000fe20000000000 */
[----:B------:R-:W-:Y:S01]  /*0d60*/  FSETP.NEU.AND P1, PT, R30, RZ, PT ;  /* 0x000000ff1e00720b */ /* 0x000fe20003f2d000 */
[----:B------:R-:W-:Y:S01]  /*0d70*/  BSSY.RECONVERGENT B0, `(.L_x_19) ;  /* 0x0000011000007945 */ /* 0x000fe20003800200 */
[----:B------:R-:W-:Y:S02]  /*0d80*/  FMUL R24, R24, 0.5 ;  /* 0x3f00000018187820 */ /* 0x000fe40000400000 */
[----:B------:R-:W-:Y:S02]  /*0d90*/  FSEL R6, R3, RZ, P1 ;  /* 0x000000ff03067208 */ /* 0x000fe40000800000 */
[C---:B------:R-:W-:Y:S01]  /*0da0*/  FADD R36, -R24.reuse, 1 ;  /* 0x3f80000018247421 */ /* 0x040fe20000000100 */
[----:B------:R-:W-:Y:S02]  /*0db0*/  FSETP.NEU.AND P0, PT, R24, 1, PT ;  /* 0x3f8000001800780b */ /* 0x000fe40003f0d000 */
[----:B------:R-:W-:Y:S01]  /*0dc0*/  LOP3.LUT R4, R5, 0x7ff00000, RZ, 0xc0, !PT ;  /* 0x7ff0000005047812 */ /* 0x000fe200078ec0ff */
[----:B------:R-:W0:Y:S01]  /*0dd0*/  F2F.F64.F32 R28, R36 ;  /* 0x00000024001c7310 */ /* 0x000e220000201800 */
[----:B------:R-:W-:-:S02]  /*0de0*/  FSEL R7, R14, RZ, P1 ;  /* 0x000000ff0e077208 */ /* 0x000fc40000800000 */
[----:B------:R-:W-:Y:S01]  /*0df0*/  ISETP.NE.AND P2, PT, R4, 0x7ff00000, PT ;  /* 0x7ff000000400780c */ /* 0x000fe20003f45270 */
[----:B0-----:R-:W-:-:S12]  /*0e00*/  DADD R4, -RZ, |R28| ;  /* 0x00000000ff047229 */ /* 0x001fd8000000051c */
[----:B------:R-:W-:Y:S05]  /*0e10*/  @P2 BRA `(.L_x_20) ;  /* 0x0000000000182947 */ /* 0x000fea0003800000 */
[----:B------:R-:W-:-:S13]  /*0e20*/  FSETP.NAN.AND P1, PT, R30, R30, PT ;  /* 0x0000001e1e00720b */ /* 0x000fda0003f28000 */
[----:B------:R-:W-:Y:S01]  /*0e30*/  @P1 DADD R6, R16, 2 ;  /* 0x4000000010061429 */ /* 0x000fe20000000000 */
[----:B------:R-:W-:Y:S10]  /*0e40*/  @P1 BRA `(.L_x_20) ;  /* 0x00000000000c1947 */ /* 0x000ff40003800000 */
[----:B------:R-:W-:-:S14]  /*0e50*/  DSETP.NEU.AND P1, PT, |R16|, +INF , PT ;  /* 0x7ff000001000742a */ /* 0x000fdc0003f2d200 */
[----:B------:R-:W-:Y:S02]  /*0e60*/  @!P1 IMAD.MOV.U32 R6, RZ, RZ, 0x0 ;  /* 0x00000000ff069424 */ /* 0x000fe400078e00ff */
[----:B------:R-:W-:-:S07]  /*0e70*/  @!P1 IMAD.MOV.U32 R7, RZ, RZ, 0x7ff00000 ;  /* 0x7ff00000ff079424 */ /* 0x000fce00078e00ff */
.L_x_20:
[----:B------:R-:W-:Y:S05]  /*0e80*/  BSYNC.RECONVERGENT B0 ;  /* 0x0000000000007941 */ /* 0x000fea0003800200 */
.L_x_19:
[----:B------:R-:W-:Y:S01]  /*0e90*/  BSSY.RECONVERGENT B0, `(.L_x_21) ;  /* 0x0000006000007945 */ /* 0x000fe20003800200 */
[----:B------:R-:W-:Y:S01]  /*0ea0*/  IMAD.MOV.U32 R3, RZ, RZ, R5 ;  /* 0x000000ffff037224 */ /* 0x000fe200078e0005 */
[----:B------:R-:W-:Y:S02]  /*0eb0*/  FSEL R30, R6, RZ, P0 ;  /* 0x000000ff061e7208 */ /* 0x000fe40000000000 */
[----:B------:R-:W-:Y:S02]  /*0ec0*/  FSEL R31, R7, 1.875, P0 ;  /* 0x3ff00000071f7808 */ /* 0x000fe40000000000 */
[----:B------:R-:W-:-:S07]  /*0ed0*/  MOV R0, 0xef0 ;  /* 0x00000ef000007802 */ /* 0x000fce0000000f00 */
[----:B------:R-:W-:Y:S05]  /*0ee0*/  CALL.REL.NOINC `($_Z9bisectionv$__internal_accurate_pow) ;  /* 0x0000000800d87944 */ /* 0x000fea0003c00000 */
[----:B------:R-:W-:Y:S05]  /*0ef0*/  BSYNC.RECONVERGENT B0 ;  /* 0x0000000000007941 */ /* 0x000fea0003800200 */
.L_x_21:
        /* <DEDUP_REMOVED lines=17> */
.L_x_23:
[----:B------:R-:W-:Y:S05]  /*1010*/  BSYNC.RECONVERGENT B0 ;  /* 0x0000000000007941 */ /* 0x000fea0003800200 */
.L_x_22:
        /* <DEDUP_REMOVED lines=31> */
.L_x_25:
[----:B------:R-:W-:Y:S05]  /*1210*/  BSYNC.RECONVERGENT B0 ;  /* 0x0000000000007941 */ /* 0x000fea0003800200 */
.L_x_24:
[----:B------:R-:W-:Y:S01]  /*1220*/  UMOV UR4, 0x5a1cac08 ;  /* 0x5a1cac0800047882 */ /* 0x000fe20000000000 */
[----:B------:R-:W-:Y:S01]  /*1230*/  UMOV UR5, 0x402b3b64 ;  /* 0x402b3b6400057882 */ /* 0x000fe20000000000 */
[----:B------:R-:W-:Y:S01]  /*1240*/  F2F.F64.F32 R14, R27 ;  /* 0x0000001b000e7310 */ /* 0x000fe20000201800 */
[----:B------:R-:W-:Y:S01]  /*1250*/  DADD R6, R4, -UR4 ;  /* 0x8000000404067e29 */ /* 0x000fe20008000000 */
[----:B------:R-:W-:Y:S01]  /*1260*/  MOV R28, 0x0 ;  /* 0x00000000001c7802 */ /* 0x000fe20000000f00 */
[----:B------:R0:W-:Y:S01]  /*1270*/  STL.128 [R1], R8 ;  /* 0x0000000801007387 */ /* 0x0001e20000100c00 */
[----:B------:R-:W1:Y:S02]  /*1280*/  LDCU.64 UR4, c[0x4][0x40] ;  /* 0x01000800ff0477ac */ /* 0x000e640008000a00 */
[----:B------:R0:W2:Y:S02]  /*1290*/  LDC.64 R30, c[0x4][R28] ;  /* 0x010000001c1e7b82 */ /* 0x0000a40000000a00 */
[----:B------:R3:W4:Y:S08]  /*12a0*/  F2F.F32.F64 R29, R6 ;  /* 0x00000006001d7310 */ /* 0x0007300000301000 */
[----:B------:R-:W5:Y:S01]  /*12b0*/  F2F.F64.F32 R12, R2 ;  /* 0x00000002000c7310 */ /* 0x000f620000201800 */
[----:B---3--:R-:W-:-:S02]  /*12c0*/  IMAD.MOV.U32 R6, RZ, RZ, R23 ;  /* 0x000000ffff067224 */ /* 0x008fc400078e0017 */
[----:B------:R-:W-:Y:S02]  /*12d0*/  IMAD.MOV.U32 R7, RZ, RZ, R22 ;  /* 0x000000ffff077224 */ /* 0x000fe400078e0016 */
[----:B-1----:R-:W-:-:S03]  /*12e0*/  IMAD.U32 R4, RZ, RZ, UR4 ;  /* 0x00000004ff047e24 */ /* 0x002fc6000f8e00ff */
[----:B----4-:R-:W1:Y:S01]  /*12f0*/  F2F.F64.F32 R18, R29 ;  /* 0x0000001d00127310 */ /* 0x010e620000201800 */
[----:B------:R-:W-:Y:S01]  /*1300*/  IMAD.U32 R5, RZ, RZ, UR5 ;  /* 0x00000005ff057e24 */ /* 0x000fe2000f8e00ff */
[----:B-----5:R0:W-:Y:S04]  /*1310*/  STL.128 [R1+0x10], R12 ;  /* 0x0000100c01007387 */ /* 0x0201e80000100c00 */
[----:B-1----:R0:W-:Y:S02]  /*1320*/  STL.128 [R1+0x20], R16 ;  /* 0x0000201001007387 */ /* 0x0021e40000100c00 */
[----:B------:R-:W-:-:S07]  /*1330*/  LEPC R20, `(.L_x_26) ;  /* 0x000000001014794e */ /* 0x000fce0000000000 */
[----:B0-2---:R-:W-:Y:S05]  /*1340*/  CALL.ABS.NOINC R30 ;  /* 0x000000001e007343 */ /* 0x005fea0003c00000 */
.L_x_26:
[----:B------:R-:W-:Y:S01]  /*1350*/  FMUL R2, R2, R29 ;  /* 0x0000001d02027220 */ /* 0x000fe20000400000 */
[----:B------:R-:W-:Y:S01]  /*1360*/  UMOV UR4, 0x88e368f1 ;  /* 0x88e368f100047882 */ /* 0x000fe20000000000 */
[----:B------:R-:W-:-:S03]  /*1370*/  UMOV UR5, 0x3ee4f8b5 ;  /* 0x3ee4f8b500057882 */ /* 0x000fc60000000000 */
[----:B------:R-:W-:-:S04]  /*1380*/  FSETP.GEU.AND P0, PT, R2, RZ, PT ;  /* 0x000000ff0200720b */ /* 0x000fc80003f0e000 */
[----:B------:R-:W-:Y:S02]  /*1390*/  FSEL R25, R24, R25, !P0 ;  /* 0x0000001918197208 */ /* 0x000fe40004000000 */
[----:B------:R-:W-:-:S05]  /*13a0*/  FSEL R26, R26, R24, !P0 ;  /* 0x000000181a1a7208 */ /* 0x000fca0004000000 */
[----:B------:R-:W-:-:S06]  /*13b0*/  FADD R2, -R25, R26 ;  /* 0x0000001a19027221 */ /* 0x000fcc0000000100 */
[----:B------:R-:W0:Y:S02]  /*13c0*/  F2F.F64.F32 R2, |R2| ;  /* 0x4000000200027310 */ /* 0x000e240000201800 */
[----:B0-----:R-:W-:-:S14]  /*13d0*/  DSETP.GT.AND P0, PT, R2, UR4, PT ;  /* 0x0000000402007e2a */ /* 0x001fdc000bf04000 */
[----:B------:R-:W-:Y:S05]  /*13e0*/  @P0 BRA `(.L_x_27) ;  /* 0xffffffec00700947 */ /* 0x000fea000383ffff */
[----:B------:R-:W-:Y:S05]  /*13f0*/  BSYNC.RECONVERGENT B6 ;  /* 0x0000000000067941 */ /* 0x000fea0003800200 */
.L_x_1:
[----:B------:R0:W-:Y:S01]  /*1400*/  STL.64 [R1], R16 ;  /* 0x0000001001007387 */ /* 0x0001e20000100a00 */
[----:B------:R-:W1:Y:S01]  /*1410*/  LDC.64 R28, c[0x4][R28] ;  /* 0x010000001c1c7b82 */ /* 0x000e620000000a00 */
[----:B------:R-:W2:Y:S01]  /*1420*/  LDCU.64 UR4, c[0x4][0x48] ;  /* 0x01000900ff0477ac */ /* 0x000ea20008000a00 */
[----:B------:R-:W-:Y:S02]  /*1430*/  IMAD.MOV.U32 R6, RZ, RZ, R23 ;  /* 0x000000ffff067224 */ /* 0x000fe400078e0017 */
[----:B------:R-:W-:Y:S02]  /*1440*/  IMAD.MOV.U32 R7, RZ, RZ, R22 ;  /* 0x000000ffff077224 */ /* 0x000fe400078e0016 */
[----:B--2---:R-:W-:Y:S02]  /*1450*/  IMAD.U32 R4, RZ, RZ, UR4 ;  /* 0x00000004ff047e24 */ /* 0x004fe4000f8e00ff */
[----:B0-----:R-:W-:-:S07]  /*1460*/  IMAD.U32 R5, RZ, RZ, UR5 ;  /* 0x00000005ff057e24 */ /* 0x001fce000f8e00ff */
[----:B------:R-:W-:-:S07]  /*1470*/  LEPC R20, `(.L_x_28) ;  /* 0x000000001014794e */ /* 0x000fce0000000000 */
[----:B-1----:R-:W-:Y:S05]  /*1480*/  CALL.ABS.NOINC R28 ;  /* 0x000000001c007343 */ /* 0x002fea0003c00000 */
.L_x_28:
[----:B------:R-:W-:Y:S05]  /*1490*/  EXIT ;  /* 0x000000000000794d */ /* 0x000fea0003800000 */
        .weak           $__internal_0_$__cuda_sm20_div_rn_f64_full
        .type           $__internal_0_$__cuda_sm20_div_rn_f64_full,@function
        .size           $__internal_0_$__cuda_sm20_div_rn_f64_full,($_Z9bisectionv$__internal_accurate_pow - $__internal_0_$__cuda_sm20_div_rn_f64_full)
$__internal_0_$__cuda_sm20_div_rn_f64_full:
[C---:B------:R-:W-:Y:S01]  /*14a0*/  FSETP.GEU.AND P0, PT, |R7|.reuse, 1.469367938527859385e-39, PT ;  /* 0x001000000700780b */ /* 0x040fe20003f0e200 */
[----:B------:R-:W-:Y:S01]  /*14b0*/  IMAD.MOV.U32 R18, RZ, RZ, 0x1 ;  /* 0x00000001ff127424 */ /* 0x000fe200078e00ff */
[----:B------:R-:W-:Y:S01]  /*14c0*/  LOP3.LUT R4, R7, 0x800fffff, RZ, 0xc0, !PT ;  /* 0x800fffff07047812 */ /* 0x000fe200078ec0ff */
[----:B------:R-:W-:Y:S01]  /*14d0*/  BSSY.RECONVERGENT B1, `(.L_x_29) ;  /* 0x0000054000017945 */ /* 0x000fe20003800200 */
[C---:B------:R-:W-:Y:S02]  /*14e0*/  FSETP.GEU.AND P2, PT, |R13|.reuse, 1.469367938527859385e-39, PT ;  /* 0x001000000d00780b */ /* 0x040fe40003f4e200 */
[----:B------:R-:W-:Y:S01]  /*14f0*/  LOP3.LUT R5, R4, 0x3ff00000, RZ, 0xfc, !PT ;  /* 0x3ff0000004057812 */ /* 0x000fe200078efcff */
[----:B------:R-:W-:Y:S01]  /*1500*/  IMAD.MOV.U32 R4, RZ, RZ, R6 ;  /* 0x000000ffff047224 */ /* 0x000fe200078e0006 */
[----:B------:R-:W-:Y:S02]  /*1510*/  LOP3.LUT R3, R13, 0x7ff00000, RZ, 0xc0, !PT ;  /* 0x7ff000000d037812 */ /* 0x000fe400078ec0ff */
[----:B------:R-:W-:-:S03]  /*1520*/  LOP3.LUT R32, R7, 0x7ff00000, RZ, 0xc0, !PT ;  /* 0x7ff0000007207812 */ /* 0x000fc600078ec0ff */
[----:B------:R-:W-:Y:S01]  /*1530*/  @!P0 DMUL R4, R6, 8.98846567431157953865e+307 ;  /* 0x7fe0000006048828 */ /* 0x000fe20000000000 */
[----:B------:R-:W-:Y:S01]  /*1540*/  ISETP.GE.U32.AND P1, PT, R3, R32, PT ;  /* 0x000000200300720c */ /* 0x000fe20003f26070 */
[----:B------:R-:W-:Y:S02]  /*1550*/  IMAD.MOV.U32 R33, RZ, RZ, R3 ;  /* 0x000000ffff217224 */ /* 0x000fe400078e0003 */
[----:B------:R-:W-:Y:S01]  /*1560*/  @!P2 LOP3.LUT R20, R7, 0x7ff00000, RZ, 0xc0, !PT ;  /* 0x7ff000000714a812 */ /* 0x000fe200078ec0ff */
[----:B------:R-:W-:Y:S01]  /*1570*/  @!P2 IMAD.MOV.U32 R28, RZ, RZ, RZ ;  /* 0x000000ffff1ca224 */ /* 0x000fe200078e00ff */
[----:B------:R-:W0:Y:S02]  /*1580*/  MUFU.RCP64H R19, R5 ;  /* 0x0000000500137308 */ /* 0x000e240000001800 */
[----:B------:R-:W-:Y:S01]  /*1590*/  @!P2 ISETP.GE.U32.AND P3, PT, R3, R20, PT ;  /* 0x000000140300a20c */ /* 0x000fe20003f66070 */
[----:B------:R-:W-:Y:S01]  /*15a0*/  IMAD.MOV.U32 R20, RZ, RZ, 0x1ca00000 ;  /* 0x1ca00000ff147424 */ /* 0x000fe200078e00ff */
[----:B------:R-:W-:-:S04]  /*15b0*/  @!P0 LOP3.LUT R32, R5, 0x7ff00000, RZ, 0xc0, !PT ;  /* 0x7ff0000005208812 */ /* 0x000fc800078ec0ff */
[----:B------:R-:W-:-:S04]  /*15c0*/  @!P2 SEL R21, R20, 0x63400000, !P3 ;  /* 0x634000001415a807 */ /* 0x000fc80005800000 */
[----:B------:R-:W-:-:S04]  /*15d0*/  @!P2 LOP3.LUT R21, R21, 0x80000000, R13, 0xf8, !PT ;  /* 0x800000001515a812 */ /* 0x000fc800078ef80d */
[----:B------:R-:W-:Y:S01]  /*15e0*/  @!P2 LOP3.LUT R29, R21, 0x100000, RZ, 0xfc, !PT ;  /* 0x00100000151da812 */ /* 0x000fe200078efcff */
[----:B0-----:R-:W-:-:S08]  /*15f0*/  DFMA R14, R18, -R4, 1 ;  /* 0x3ff00000120e742b */ /* 0x001fd00000000804 */
[----:B------:R-:W-:-:S08]  /*1600*/  DFMA R14, R14, R14, R14 ;  /* 0x0000000e0e0e722b */ /* 0x000fd0000000000e */
[----:B------:R-:W-:Y:S01]  /*1610*/  DFMA R18, R18, R14, R18 ;  /* 0x0000000e1212722b */ /* 0x000fe20000000012 */
[----:B------:R-:W-:Y:S01]  /*1620*/  SEL R15, R20, 0x63400000, !P1 ;  /* 0x63400000140f7807 */ /* 0x000fe20004800000 */
[----:B------:R-:W-:-:S03]  /*1630*/  IMAD.MOV.U32 R14, RZ, RZ, R12 ;  /* 0x000000ffff0e7224 */ /* 0x000fc600078e000c */
[----:B------:R-:W-:-:S03]  /*1640*/  LOP3.LUT R15, R15, 0x800fffff, R13, 0xf8, !PT ;  /* 0x800fffff0f0f7812 */ /* 0x000fc600078ef80d */
[----:B------:R-:W-:-:S03]  /*1650*/  DFMA R30, R18, -R4, 1 ;  /* 0x3ff00000121e742b */ /* 0x000fc60000000804 */
[----:B------:R-:W-:-:S05]  /*1660*/  @!P2 DFMA R14, R14, 2, -R28 ;  /* 0x400000000e0ea82b */ /* 0x000fca000000081c */
[----:B------:R-:W-:-:S05]  /*1670*/  DFMA R18, R18, R30, R18 ;  /* 0x0000001e1212722b */ /* 0x000fca0000000012 */
[----:B------:R-:W-:-:S03]  /*1680*/  @!P2 LOP3.LUT R33, R15, 0x7ff00000, RZ, 0xc0, !PT ;  /* 0x7ff000000f21a812 */ /* 0x000fc600078ec0ff */
[----:B------:R-:W-:Y:S02]  /*1690*/  DMUL R28, R18, R14 ;  /* 0x0000000e121c7228 */ /* 0x000fe40000000000 */
[----:B------:R-:W-:-:S05]  /*16a0*/  VIADD R21, R33, 0xffffffff ;  /* 0xffffffff21157836 */ /* 0x000fca0000000000 */
[----:B------:R-:W-:Y:S01]  /*16b0*/  ISETP.GT.U32.AND P0, PT, R21, 0x7feffffe, PT ;  /* 0x7feffffe1500780c */ /* 0x000fe20003f04070 */
[----:B------:R-:W-:Y:S01]  /*16c0*/  VIADD R21, R32, 0xffffffff ;  /* 0xffffffff20157836 */ /* 0x000fe20000000000 */
[----:B------:R-:W-:-:S04]  /*16d0*/  DFMA R30, R28, -R4, R14 ;  /* 0x800000041c1e722b */ /* 0x000fc8000000000e */
[----:B------:R-:W-:-:S04]  /*16e0*/  ISETP.GT.U32.OR P0, PT, R21, 0x7feffffe, P0 ;  /* 0x7feffffe1500780c */ /* 0x000fc80000704470 */
[----:B------:R-:W-:-:S09]  /*16f0*/  DFMA R18, R18, R30, R28 ;  /* 0x0000001e1212722b */ /* 0x000fd2000000001c */
[----:B------:R-:W-:Y:S05]  /*1700*/  @P0 BRA `(.L_x_30) ;  /* 0x00000000006c0947 */ /* 0x000fea0003800000 */
[----:B------:R-:W-:-:S04]  /*1710*/  LOP3.LUT R28, R7, 0x7ff00000, RZ, 0xc0, !PT ;  /* 0x7ff00000071c7812 */ /* 0x000fc800078ec0ff */
[CC--:B------:R-:W-:Y:S02]  /*1720*/  VIADDMNMX R12, R3.reuse, -R28.reuse, 0xb9600000, !PT ;  /* 0xb9600000030c7446 */ /* 0x0c0fe4000780091c */
[----:B------:R-:W-:Y:S02]  /*1730*/  ISETP.GE.U32.AND P0, PT, R3, R28, PT ;  /* 0x0000001c0300720c */ /* 0x000fe40003f06070 */
[----:B------:R-:W-:Y:S02]  /*1740*/  VIMNMX R12, PT, PT, R12, 0x46a00000, PT ;  /* 0x46a000000c0c7848 */ /* 0x000fe40003fe0100 */
[----:B------:R-:W-:-:S05]  /*1750*/  SEL R3, R20, 0x63400000, !P0 ;  /* 0x6340000014037807 */ /* 0x000fca0004000000 */
[----:B------:R-:W-:Y:S02]  /*1760*/  IMAD.IADD R3, R12, 0x1, -R3 ;  /* 0x000000010c037824 */ /* 0x000fe400078e0a03 */
[----:B------:R-:W-:Y:S02]  /*1770*/  IMAD.MOV.U32 R12, RZ, RZ, RZ ;  /* 0x000000ffff0c7224 */ /* 0x000fe400078e00ff */
[----:B------:R-:W-:-:S06]  /*1780*/  VIADD R13, R3, 0x7fe00000 ;  /* 0x7fe00000030d7836 */ /* 0x000fcc0000000000 */
[----:B------:R-:W-:-:S10]  /*1790*/  DMUL R20, R18, R12 ;  /* 0x0000000c12147228 */ /* 0x000fd40000000000 */
[----:B------:R-:W-:-:S13]  /*17a0*/  FSETP.GTU.AND P0, PT, |R21|, 1.469367938527859385e-39, PT ;  /* 0x001000001500780b */ /* 0x000fda0003f0c200 */
[----:B------:R-:W-:Y:S05]  /*17b0*/  @P0 BRA `(.L_x_31) ;  /* 0x0000000000940947 */ /* 0x000fea0003800000 */
[----:B------:R-:W-:Y:S01]  /*17c0*/  DFMA R4, R18, -R4, R14 ;  /* 0x800000041204722b */ /* 0x000fe2000000000e */
[----:B------:R-:W-:-:S09]  /*17d0*/  IMAD.MOV.U32 R12, RZ, RZ, RZ ;  /* 0x000000ffff0c7224 */ /* 0x000fd200078e00ff */
[C---:B------:R-:W-:Y:S02]  /*17e0*/  FSETP.NEU.AND P0, PT, R5.reuse, RZ, PT ;  /* 0x000000ff0500720b */ /* 0x040fe40003f0d000 */
[----:B------:R-:W-:-:S04]  /*17f0*/  LOP3.LUT R7, R5, 0x80000000, R7, 0x48, !PT ;  /* 0x8000000005077812 */ /* 0x000fc800078e4807 */
[----:B------:R-:W-:-:S07]  /*1800*/  LOP3.LUT R13, R7, R13, RZ, 0xfc, !PT ;  /* 0x0000000d070d7212 */ /* 0x000fce00078efcff */
[----:B------:R-:W-:Y:S05]  /*1810*/  @!P0 BRA `(.L_x_31) ;  /* 0x00000000007c8947 */ /* 0x000fea0003800000 */
[----:B------:R-:W-:Y:S01]  /*1820*/  IMAD.MOV R5, RZ, RZ, -R3 ;  /* 0x000000ffff057224 */ /* 0x000fe200078e0a03 */
[----:B------:R-:W-:Y:S01]  /*1830*/  DMUL.RP R12, R18, R12 ;  /* 0x0000000c120c7228 */ /* 0x000fe20000008000 */
[----:B------:R-:W-:Y:S01]  /*1840*/  IMAD.MOV.U32 R4, RZ, RZ, RZ ;  /* 0x000000ffff047224 */ /* 0x000fe200078e00ff */
[----:B------:R-:W-:-:S05]  /*1850*/  IADD3 R3, PT, PT, -R3, -0x43300000, RZ ;  /* 0xbcd0000003037810 */ /* 0x000fca0007ffe1ff */
[----:B------:R-:W-:-:S03]  /*1860*/  DFMA R4, R20, -R4, R18 ;  /* 0x800000041404722b */ /* 0x000fc60000000012 */
[----:B------:R-:W-:-:S07]  /*1870*/  LOP3.LUT R7, R13, R7, RZ, 0x3c, !PT ;  /* 0x000000070d077212 */ /* 0x000fce00078e3cff */
[----:B------:R-:W-:-:S04]  /*1880*/  FSETP.NEU.AND P0, PT, |R5|, R3, PT ;  /* 0x000000030500720b */ /* 0x000fc80003f0d200 */
[----:B------:R-:W-:Y:S02]  /*1890*/  FSEL R20, R12, R20, !P0 ;  /* 0x000000140c147208 */ /* 0x000fe40004000000 */
[----:B------:R-:W-:Y:S01]  /*18a0*/  FSEL R21, R7, R21, !P0 ;  /* 0x0000001507157208 */ /* 0x000fe20004000000 */
[----:B------:R-:W-:Y:S06]  /*18b0*/  BRA `(.L_x_31) ;  /* 0x0000000000547947 */ /* 0x000fec0003800000 */
.L_x_30:
[----:B------:R-:W-:-:S14]  /*18c0*/  DSETP.NAN.AND P0, PT, R12, R12, PT ;  /* 0x0000000c0c00722a */ /* 0x000fdc0003f08000 */
[----:B------:R-:W-:Y:S05]  /*18d0*/  @P0 BRA `(.L_x_32) ;  /* 0x0000000000440947 */ /* 0x000fea0003800000 */
[----:B------:R-:W-:-:S14]  /*18e0*/  DSETP.NAN.AND P0, PT, R6, R6, PT ;  /* 0x000000060600722a */ /* 0x000fdc0003f08000 */
[----:B------:R-:W-:Y:S05]  /*18f0*/  @P0 BRA `(.L_x_33) ;  /* 0x0000000000300947 */ /* 0x000fea0003800000 */
[----:B------:R-:W-:Y:S01]  /*1900*/  ISETP.NE.AND P0, PT, R33, R32, PT ;  /* 0x000000202100720c */ /* 0x000fe20003f05270 */
[----:B------:R-:W-:Y:S02]  /*1910*/  IMAD.MOV.U32 R20, RZ, RZ, 0x0 ;  /* 0x00000000ff147424 */ /* 0x000fe400078e00ff */
[----:B------:R-:W-:-:S10]  /*1920*/  IMAD.MOV.U32 R21, RZ, RZ, -0x80000 ;  /* 0xfff80000ff157424 */ /* 0x000fd400078e00ff */
[----:B------:R-:W-:Y:S05]  /*1930*/  @!P0 BRA `(.L_x_31) ;  /* 0x0000000000348947 */ /* 0x000fea0003800000 */
[----:B------:R-:W-:Y:S02]  /*1940*/  ISETP.NE.AND P0, PT, R33, 0x7ff00000, PT ;  /* 0x7ff000002100780c */ /* 0x000fe40003f05270 */
[----:B------:R-:W-:Y:S02]  /*1950*/  LOP3.LUT R21, R13, 0x80000000, R7, 0x48, !PT ;  /* 0x800000000d157812 */ /* 0x000fe400078e4807 */
[----:B------:R-:W-:-:S13]  /*1960*/  ISETP.EQ.OR P0, PT, R32, RZ, !P0 ;  /* 0x000000ff2000720c */ /* 0x000fda0004702670 */
[----:B------:R-:W-:Y:S01]  /*1970*/  @P0 LOP3.LUT R3, R21, 0x7ff00000, RZ, 0xfc, !PT ;  /* 0x7ff0000015030812 */ /* 0x000fe200078efcff */
[----:B------:R-:W-:Y:S02]  /*1980*/  @!P0 IMAD.MOV.U32 R20, RZ, RZ, RZ ;  /* 0x000000ffff148224 */ /* 0x000fe400078e00ff */
[----:B------:R-:W-:Y:S02]  /*1990*/  @P0 IMAD.MOV.U32 R20, RZ, RZ, RZ ;  /* 0x000000ffff140224 */ /* 0x000fe400078e00ff */
[----:B------:R-:W-:Y:S01]  /*19a0*/  @P0 IMAD.MOV.U32 R21, RZ, RZ, R3 ;  /* 0x000000ffff150224 */ /* 0x000fe200078e0003 */
[----:B------:R-:W-:Y:S06]  /*19b0*/  BRA `(.L_x_31) ;  /* 0x0000000000147947 */ /* 0x000fec0003800000 */
.L_x_33:
[----:B------:R-:W-:Y:S01]  /*19c0*/  LOP3.LUT R21, R7, 0x80000, RZ, 0xfc, !PT ;  /* 0x0008000007157812 */ /* 0x000fe200078efcff */
[----:B------:R-:W-:Y:S01]  /*19d0*/  IMAD.MOV.U32 R20, RZ, RZ, R6 ;  /* 0x000000ffff147224 */ /* 0x000fe200078e0006 */
[----:B------:R-:W-:Y:S06]  /*19e0*/  BRA `(.L_x_31) ;  /* 0x0000000000087947 */ /* 0x000fec0003800000 */
.L_x_32:
[----:B------:R-:W-:Y:S01]  /*19f0*/  LOP3.LUT R21, R13, 0x80000, RZ, 0xfc, !PT ;  /* 0x000800000d157812 */ /* 0x000fe200078efcff */
[----:B------:R-:W-:-:S07]  /*1a00*/  IMAD.MOV.U32 R20, RZ, RZ, R12 ;  /* 0x000000ffff147224 */ /* 0x000fce00078e000c */
.L_x_31:
[----:B------:R-:W-:Y:S05]  /*1a10*/  BSYNC.RECONVERGENT B1 ;  /* 0x0000000000017941 */ /* 0x000fea0003800200 */
.L_x_29:
[----:B------:R-:W-:Y:S02]  /*1a20*/  IMAD.MOV.U32 R4, RZ, RZ, R0 ;  /* 0x000000ffff047224 */ /* 0x000fe400078e0000 */
[----:B------:R-:W-:-:S04]  /*1a30*/  IMAD.MOV.U32 R5, RZ, RZ, 0x0 ;  /* 0x00000000ff057424 */ /* 0x000fc800078e00ff */
[----:B------:R-:W-:Y:S05]  /*1a40*/  RET.REL.NODEC R4 `(_Z9bisectionv) ;  /* 0xffffffe4046c7950 */ /* 0x000fea0003c3ffff */
        .type           $_Z9bisectionv$__internal_accurate_pow,@function
        .size           $_Z9bisectionv$__internal_accurate_pow,(.L_x_37 - $_Z9bisectionv$__internal_accurate_pow)
$_Z9bisectionv$__internal_accurate_pow:
[----:B------:R-:W-:Y:S01]  /*1a50*/  ISETP.GT.U32.AND P0, PT, R3, 0xfffff, PT ;  /* 0x000fffff0300780c */ /* 0x000fe20003f04070 */
[--C-:B------:R-:W-:Y:S01]  /*1a60*/  IMAD.MOV.U32 R5, RZ, RZ, R3.reuse ;  /* 0x000000ffff057224 */ /* 0x100fe200078e0003 */
[----:B------:R-:W-:Y:S01]  /*1a70*/  UMOV UR4, 0x7d2cafe2 ;  /* 0x7d2cafe200047882 */ /* 0x000fe20000000000 */
[----:B------:R-:W-:Y:S01]  /*1a80*/  IMAD.MOV.U32 R12, RZ, RZ, 0x41ad3b5a ;  /* 0x41ad3b5aff0c7424 */ /* 0x000fe200078e00ff */
[----:B------:R-:W-:Y:S01]  /*1a90*/  UMOV UR5, 0x3eb0f5ff ;  /* 0x3eb0f5ff00057882 */ /* 0x000fe20000000000 */
[----:B------:R-:W-:Y:S01]  /*1aa0*/  IMAD.MOV.U32 R13, RZ, RZ, 0x3ed0f5d2 ;  /* 0x3ed0f5d2ff0d7424 */ /* 0x000fe200078e00ff */
[----:B------:R-:W-:Y:S01]  /*1ab0*/  SHF.R.U32.HI R3, RZ, 0x14, R3 ;  /* 0x00000014ff037819 */ /* 0x000fe20000011603 */
[----:B------:R-:W-:Y:S01]  /*1ac0*/  UMOV UR6, 0x3b39803f ;  /* 0x3b39803f00067882 */ /* 0x000fe20000000000 */
[----:B------:R-:W-:-:S05]  /*1ad0*/  UMOV UR7, 0x3c7abc9e ;  /* 0x3c7abc9e00077882 */ /* 0x000fca0000000000 */
[----:B------:R-:W-:-:S10]  /*1ae0*/  @!P0 DMUL R14, R4, 1.80143985094819840000e+16 ;  /* 0x43500000040e8828 */ /* 0x000fd40000000000 */
[----:B------:R-:W-:Y:S01]  /*1af0*/  @!P0 IMAD.MOV.U32 R5, RZ, RZ, R15 ;  /* 0x000000ffff058224 */ /* 0x000fe200078e000f */
[----:B------:R-:W-:Y:S01]  /*1b00*/  @!P0 LEA.HI R3, R15, 0xffffffca, RZ, 0xc ;  /* 0xffffffca0f038811 */ /* 0x000fe200078f60ff */
[----:B------:R-:W-:-:S03]  /*1b10*/  @!P0 IMAD.MOV.U32 R4, RZ, RZ, R14 ;  /* 0x000000ffff048224 */ /* 0x000fc600078e000e */
[----:B------:R-:W-:Y:S01]  /*1b20*/  LOP3.LUT R5, R5, 0x800fffff, RZ, 0xc0, !PT ;  /* 0x800fffff05057812 */ /* 0x000fe200078ec0ff */
[----:B------:R-:W-:Y:S02]  /*1b30*/  IMAD.MOV.U32 R6, RZ, RZ, R4 ;  /* 0x000000ffff067224 */ /* 0x000fe400078e0004 */
[----:B------:R-:W-:Y:S01]  /*1b40*/  IMAD.MOV.U32 R4, RZ, RZ, RZ ;  /* 0x000000ffff047224 */ /* 0x000fe200078e00ff */
[----:B------:R-:W-:-:S04]  /*1b50*/  LOP3.LUT R7, R5, 0x3ff00000, RZ, 0xfc, !PT ;  /* 0x3ff0000005077812 */ /* 0x000fc800078efcff */
[----:B------:R-:W-:-:S13]  /*1b60*/  ISETP.GE.U32.AND P1, PT, R7, 0x3ff6a09f, PT ;  /* 0x3ff6a09f0700780c */ /* 0x000fda0003f26070 */
[----:B------:R-:W-:-:S04]  /*1b70*/  @P1 VIADD R5, R7, 0xfff00000 ;  /* 0xfff0000007051836 */ /* 0x000fc80000000000 */
[----:B------:R-:W-:-:S06]  /*1b80*/  @P1 IMAD.MOV.U32 R7, RZ, RZ, R5 ;  /* 0x000000ffff071224 */ /* 0x000fcc00078e0005 */
[C---:B------:R-:W-:Y:S02]  /*1b90*/  DADD R18, R6.reuse, 1 ;  /* 0x3ff0000006127429 */ /* 0x040fe40000000000 */
[----:B------:R-:W-:-:S04]  /*1ba0*/  DADD R6, R6, -1 ;  /* 0xbff0000006067429 */ /* 0x000fc80000000000 */
[----:B------:R-:W0:Y:S02]  /*1bb0*/  MUFU.RCP64H R5, R19 ;  /* 0x0000001300057308 */ /* 0x000e240000001800 */
[----:B0-----:R-:W-:-:S08]  /*1bc0*/  DFMA R20, -R18, R4, 1 ;  /* 0x3ff000001214742b */ /* 0x001fd00000000104 */
[----:B------:R-:W-:-:S08]  /*1bd0*/  DFMA R20, R20, R20, R20 ;  /* 0x000000141414722b */ /* 0x000fd00000000014 */
[----:B------:R-:W-:-:S08]  /*1be0*/  DFMA R20, R4, R20, R4 ;  /* 0x000000140414722b */ /* 0x000fd00000000004 */
[----:B------:R-:W-:-:S08]  /*1bf0*/  DMUL R4, R6, R20 ;  /* 0x0000001406047228 */ /* 0x000fd00000000000 */
[----:B------:R-:W-:-:S08]  /*1c00*/  DFMA R4, R6, R20, R4 ;  /* 0x000000140604722b */ /* 0x000fd00000000004 */
[----:B------:R-:W-:-:S08]  /*1c10*/  DMUL R32, R4, R4 ;  /* 0x0000000404207228 */ /* 0x000fd00000000000 */
[----:B------:R-:W-:Y:S01]  /*1c20*/  DFMA R12, R32, UR4, R12 ;  /* 0x00000004200c7c2b */ /* 0x000fe2000800000c */
[----:B------:R-:W-:Y:S01]  /*1c30*/  UMOV UR4, 0x75488a3f ;  /* 0x75488a3f00047882 */ /* 0x000fe20000000000 */
[----:B------:R-:W-:-:S06]  /*1c40*/  UMOV UR5, 0x3ef3b20a ;  /* 0x3ef3b20a00057882 */ /* 0x000fcc0000000000 */
[----:B------:R-:W-:Y:S01]  /*1c50*/  DFMA R18, R32, R12, UR4 ;  /* 0x0000000420127e2b */ /* 0x000fe2000800000c */
[----:B------:R-:W-:Y:S01]  /*1c60*/  UMOV UR4, 0xe4faecd5 ;  /* 0xe4faecd500047882 */ /* 0x000fe20000000000 */
[----:B------:R-:W-:Y:S01]  /*1c70*/  UMOV UR5, 0x3f1745cd ;  /* 0x3f1745cd00057882 */ /* 0x000fe20000000000 */
[----:B------:R-:W-:-:S05]  /*1c80*/  DADD R12, R6, -R4 ;  /* 0x00000000060c7229 */ /* 0x000fca0000000804 */
[----:B------:R-:W-:Y:S01]  /*1c90*/  DFMA R18, R32, R18, UR4 ;  /* 0x0000000420127e2b */ /* 0x000fe20008000012 */
[----:B------:R-:W-:Y:S01]  /*1ca0*/  UMOV UR4, 0x258a578b ;  /* 0x258a578b00047882 */ /* 0x000fe20000000000 */
[----:B------:R-:W-:Y:S01]  /*1cb0*/  UMOV UR5, 0x3f3c71c7 ;  /* 0x3f3c71c700057882 */ /* 0x000fe20000000000 */
[----:B------:R-:W-:-:S05]  /*1cc0*/  DADD R12, R12, R12 ;  /* 0x000000000c0c7229 */ /* 0x000fca000000000c */
[----:B------:R-:W-:Y:S01]  /*1cd0*/  DFMA R18, R32, R18, UR4 ;  /* 0x0000000420127e2b */ /* 0x000fe20008000012 */
[----:B------:R-:W-:Y:S01]  /*1ce0*/  UMOV UR4, 0x9242b910 ;  /* 0x9242b91000047882 */ /* 0x000fe20000000000 */
[----:B------:R-:W-:Y:S01]  /*1cf0*/  UMOV UR5, 0x3f624924 ;  /* 0x3f62492400057882 */ /* 0x000fe20000000000 */
[----:B------:R-:W-:-:S05]  /*1d00*/  DFMA R12, R6, -R4, R12 ;  /* 0x80000004060c722b */ /* 0x000fca000000000c */
[----:B------:R-:W-:Y:S01]  /*1d10*/  DFMA R18, R32, R18, UR4 ;  /* 0x0000000420127e2b */ /* 0x000fe20008000012 */
[----:B------:R-:W-:Y:S01]  /*1d20*/  UMOV UR4, 0x99999dfb ;  /* 0x99999dfb00047882 */ /* 0x000fe20000000000 */
[----:B------:R-:W-:Y:S01]  /*1d30*/  UMOV UR5, 0x3f899999 ;  /* 0x3f89999900057882 */ /* 0x000fe20000000000 */
[----:B------:R-:W-:-:S05]  /*1d40*/  DMUL R12, R20, R12 ;  /* 0x0000000c140c7228 */ /* 0x000fca0000000000 */
[----:B------:R-:W-:Y:S01]  /*1d50*/  DFMA R18, R32, R18, UR4 ;  /* 0x0000000420127e2b */ /* 0x000fe20008000012 */
[----:B------:R-:W-:Y:S01]  /*1d60*/  UMOV UR4, 0x55555555 ;  /* 0x5555555500047882 */ /* 0x000fe20000000000 */
[----:B------:R-:W-:-:S03]  /*1d70*/  UMOV UR5, 0x3fb55555 ;  /* 0x3fb5555500057882 */ /* 0x000fc60000000000 */
[----:B------:R-:W-:Y:S02]  /*1d80*/  VIADD R15, R13, 0x100000 ;  /* 0x001000000d0f7836 */ /* 0x000fe40000000000 */
[----:B------:R-:W-:Y:S01]  /*1d90*/  IMAD.MOV.U32 R14, RZ, RZ, R12 ;  /* 0x000000ffff0e7224 */ /* 0x000fe200078e000c */
[----:B------:R-:W-:-:S08]  /*1da0*/  DFMA R6, R32, R18, UR4 ;  /* 0x0000000420067e2b */ /* 0x000fd00008000012 */
[----:B------:R-:W-:Y:S01]  /*1db0*/  DADD R20, -R6, UR4 ;  /* 0x0000000406147e29 */ /* 0x000fe20008000100 */
[----:B------:R-:W-:Y:S01]  /*1dc0*/  UMOV UR4, 0xb9e7b0 ;  /* 0x00b9e7b000047882 */ /* 0x000fe20000000000 */
[----:B------:R-:W-:-:S06]  /*1dd0*/  UMOV UR5, 0x3c46a4cb ;  /* 0x3c46a4cb00057882 */ /* 0x000fcc0000000000 */
[----:B------:R-:W-:Y:S02]  /*1de0*/  DFMA R20, R32, R18, R20 ;  /* 0x000000122014722b */ /* 0x000fe40000000014 */
[----:B------:R-:W-:-:S06]  /*1df0*/  DMUL R32, R4, R4 ;  /* 0x0000000404207228 */ /* 0x000fcc0000000000 */
[----:B------:R-:W-:Y:S01]  /*1e00*/  DADD R20, R20, -UR4 ;  /* 0x8000000414147e29 */ /* 0x000fe20008000000 */
[----:B------:R-:W-:Y:S01]  /*1e10*/  UMOV UR4, 0x80000000 ;  /* 0x8000000000047882 */ /* 0x000fe20000000000 */
[----:B------:R-:W-:Y:S01]  /*1e20*/  DFMA R18, R4, R4, -R32 ;  /* 0x000000040412722b */ /* 0x000fe20000000820 */
[----:B------:R-:W-:-:S07]  /*1e30*/  UMOV UR5, 0x43300000 ;  /* 0x4330000000057882 */ /* 0x000fce0000000000 */
[C---:B------:R-:W-:Y:S02]  /*1e40*/  DFMA R14, R4.reuse, R14, R18 ;  /* 0x0000000e040e722b */ /* 0x040fe40000000012 */
[----:B------:R-:W-:-:S08]  /*1e50*/  DMUL R18, R4, R32 ;  /* 0x0000002004127228 */ /* 0x000fd00000000000 */
[----:B------:R-:W-:-:S08]  /*1e60*/  DFMA R34, R4, R32, -R18 ;  /* 0x000000200422722b */ /* 0x000fd00000000812 */
[----:B------:R-:W-:Y:S02]  /*1e70*/  DFMA R34, R12, R32, R34 ;  /* 0x000000200c22722b */ /* 0x000fe40000000022 */
[----:B------:R-:W-:-:S06]  /*1e80*/  DADD R32, R6, R20 ;  /* 0x0000000006207229 */ /* 0x000fcc0000000014 */
[----:B------:R-:W-:Y:S02]  /*1e90*/  DFMA R14, R4, R14, R34 ;  /* 0x0000000e040e722b */ /* 0x000fe40000000022 */
[----:B------:R-:W-:-:S08]  /*1ea0*/  DADD R34, R6, -R32 ;  /* 0x0000000006227229 */ /* 0x000fd00000000820 */
[----:B------:R-:W-:Y:S02]  /*1eb0*/  DADD R34, R20, R34 ;  /* 0x0000000014227229 */ /* 0x000fe40000000022 */
[----:B------:R-:W-:-:S08]  /*1ec0*/  DMUL R20, R32, R18 ;  /* 0x0000001220147228 */ /* 0x000fd00000000000 */
[----:B------:R-:W-:-:S08]  /*1ed0*/  DFMA R6, R32, R18, -R20 ;  /* 0x000000122006722b */ /* 0x000fd00000000814 */
[----:B------:R-:W-:-:S08]  /*1ee0*/  DFMA R6, R32, R14, R6 ;  /* 0x0000000e2006722b */ /* 0x000fd00000000006 */
[----:B------:R-:W-:-:S08]  /*1ef0*/  DFMA R34, R34, R18, R6 ;  /* 0x000000122222722b */ /* 0x000fd00000000006 */
[----:B------:R-:W-:-:S08]  /*1f00*/  DADD R14, R20, R34 ;  /* 0x00000000140e7229 */ /* 0x000fd00000000022 */
[--C-:B------:R-:W-:Y:S02]  /*1f10*/  DADD R6, R4, R14.reuse ;  /* 0x0000000004067229 */ /* 0x100fe4000000000e */
[----:B------:R-:W-:-:S06]  /*1f20*/  DADD R20, R20, -R14 ;  /* 0x0000000014147229 */ /* 0x000fcc000000080e */
[----:B------:R-:W-:Y:S02]  /*1f30*/  DADD R4, R4, -R6 ;  /* 0x0000000004047229 */ /* 0x000fe40000000806 */
[----:B------:R-:W-:-:S06]  /*1f40*/  DADD R20, R34, R20 ;  /* 0x0000000022147229 */ /* 0x000fcc0000000014 */
[----:B------:R-:W-:Y:S01]  /*1f50*/  DADD R4, R14, R4 ;  /* 0x000000000e047229 */ /* 0x000fe20000000004 */
[C---:B------:R-:W-:Y:S02]  /*1f60*/  VIADD R14, R3.reuse, 0xfffffc01 ;  /* 0xfffffc01030e7836 */ /* 0x040fe40000000000 */
[----:B------:R-:W-:-:S05]  /*1f70*/  @P1 VIADD R14, R3, 0xfffffc02 ;  /* 0xfffffc02030e1836 */ /* 0x000fca0000000000 */
[----:B------:R-:W-:-:S08]  /*1f80*/  DADD R4, R20, R4 ;  /* 0x0000000014047229 */ /* 0x000fd00000000004 */
[----:B------:R-:W-:Y:S01]  /*1f90*/  DADD R18, R12, R4 ;  /* 0x000000000c127229 */ /* 0x000fe20000000004 */
[----:B------:R-:W-:Y:S01]  /*1fa0*/  LOP3.LUT R12, R14, 0x80000000, RZ, 0x3c, !PT ;  /* 0x800000000e0c7812 */ /* 0x000fe200078e3cff */
[----:B------:R-:W-:-:S06]  /*1fb0*/  IMAD.MOV.U32 R13, RZ, RZ, 0x43300000 ;  /* 0x43300000ff0d7424 */ /* 0x000fcc00078e00ff */
[----:B------:R-:W-:Y:S02]  /*1fc0*/  DADD R14, R6, R18 ;  /* 0x00000000060e7229 */ /* 0x000fe40000000012 */
[----:B------:R-:W-:Y:S01]  /*1fd0*/  DADD R12, R12, -UR4 ;  /* 0x800000040c0c7e29 */ /* 0x000fe20008000000 */
[----:B------:R-:W-:Y:S01]  /*1fe0*/  UMOV UR4, 0xfefa39ef ;  /* 0xfefa39ef00047882 */ /* 0x000fe20000000000 */
[----:B------:R-:W-:-:S04]  /*1ff0*/  UMOV UR5, 0x3fe62e42 ;  /* 0x3fe62e4200057882 */ /* 0x000fc80000000000 */
[--C-:B------:R-:W-:Y:S02]  /*2000*/  DADD R20, R6, -R14.reuse ;  /* 0x0000000006147229 */ /* 0x100fe4000000080e */
[----:B------:R-:W-:-:S06]  /*2010*/  DFMA R4, R12, UR4, R14 ;  /* 0x000000040c047c2b */ /* 0x000fcc000800000e */
[----:B------:R-:W-:Y:S02]  /*2020*/  DADD R20, R18, R20 ;  /* 0x0000000012147229 */ /* 0x000fe40000000014 */
[----:B------:R-:W-:-:S08]  /*2030*/  DFMA R6, R12, -UR4, R4 ;  /* 0x800000040c067c2b */ /* 0x000fd00008000004 */
[----:B------:R-:W-:-:S08]  /*2040*/  DADD R6, -R14, R6 ;  /* 0x000000000e067229 */ /* 0x000fd00000000106 */
[----:B------:R-:W-:-:S08]  /*2050*/  DADD R6, R20, -R6 ;  /* 0x0000000014067229 */ /* 0x000fd00000000806 */
[----:B------:R-:W-:-:S08]  /*2060*/  DFMA R12, R12, UR6, R6 ;  /* 0x000000060c0c7c2b */ /* 0x000fd00008000006 */
[----:B------:R-:W-:-:S08]  /*2070*/  DADD R6, R4, R12 ;  /* 0x0000000004067229 */ /* 0x000fd0000000000c */
[----:B------:R-:W-:Y:S02]  /*2080*/  DADD R4, R4, -R6 ;  /* 0x0000000004047229 */ /* 0x000fe40000000806 */
[----:B------:R-:W-:-:S06]  /*2090*/  DMUL R20, R6, 2 ;  /* 0x4000000006147828 */ /* 0x000fcc0000000000 */
[----:B------:R-:W-:Y:S02]  /*20a0*/  DADD R4, R12, R4 ;  /* 0x000000000c047229 */ /* 0x000fe40000000004 */
[----:B------:R-:W-:-:S08]  /*20b0*/  DFMA R18, R6, 2, -R20 ;  /* 0x400000000612782b */ /* 0x000fd00000000814 */
[----:B------:R-:W-:Y:S01]  /*20c0*/  DFMA R18, R4, 2, R18 ;  /* 0x400000000412782b */ /* 0x000fe20000000012 */
[----:B------:R-:W-:Y:S02]  /*20d0*/  IMAD.MOV.U32 R4, RZ, RZ, 0x652b82fe ;  /* 0x652b82feff047424 */ /* 0x000fe400078e00ff */
[----:B------:R-:W-:-:S05]  /*20e0*/  IMAD.MOV.U32 R5, RZ, RZ, 0x3ff71547 ;  /* 0x3ff71547ff057424 */ /* 0x000fca00078e00ff */
[----:B------:R-:W-:-:S08]  /*20f0*/  DADD R6, R20, R18 ;  /* 0x0000000014067229 */ /* 0x000fd00000000012 */
[----:B------:R-:W-:Y:S02]  /*2100*/  DFMA R4, R6, R4, 6.75539944105574400000e+15 ;  /* 0x433800000604742b */ /* 0x000fe40000000004 */
[----:B------:R-:W-:Y:S01]  /*2110*/  FSETP.GEU.AND P0, PT, |R7|, 4.1917929649353027344, PT ;  /* 0x4086232b0700780b */ /* 0x000fe20003f0e200 */
[----:B------:R-:W-:-:S05]  /*2120*/  DADD R20, R20, -R6 ;  /* 0x0000000014147229 */ /* 0x000fca0000000806 */
[----:B------:R-:W-:-:S03]  /*2130*/  DADD R12, R4, -6.75539944105574400000e+15 ;  /* 0xc3380000040c7429 */ /* 0x000fc60000000000 */
[----:B------:R-:W-:-:S05]  /*2140*/  DADD R18, R18, R20 ;  /* 0x0000000012127229 */ /* 0x000fca0000000014 */
[----:B------:R-:W-:Y:S01]  /*2150*/  DFMA R14, R12, -UR4, R6 ;  /* 0x800000040c0e7c2b */ /* 0x000fe20008000006 */
[----:B------:R-:W-:Y:S01]  /*2160*/  UMOV UR4, 0x3b39803f ;  /* 0x3b39803f00047882 */ /* 0x000fe20000000000 */
[----:B------:R-:W-:-:S06]  /*2170*/  UMOV UR5, 0x3c7abc9e ;  /* 0x3c7abc9e00057882 */ /* 0x000fcc0000000000 */
[----:B------:R-:W-:Y:S01]  /*2180*/  DFMA R14, R12, -UR4, R14 ;  /* 0x800000040c0e7c2b */ /* 0x000fe2000800000e */
[----:B------:R-:W-:Y:S01]  /*2190*/  UMOV UR4, 0x69ce2bdf ;  /* 0x69ce2bdf00047882 */ /* 0x000fe20000000000 */
[----:B------:R-:W-:Y:S01]  /*21a0*/  IMAD.MOV.U32 R12, RZ, RZ, -0x35dec16 ;  /* 0xfca213eaff0c7424 */ /* 0x000fe200078e00ff */
[----:B------:R-:W-:Y:S01]  /*21b0*/  UMOV UR5, 0x3e5ade15 ;  /* 0x3e5ade1500057882 */ /* 0x000fe20000000000 */
[----:B------:R-:W-:-:S06]  /*21c0*/  IMAD.MOV.U32 R13, RZ, RZ, 0x3e928af3 ;  /* 0x3e928af3ff0d7424 */ /* 0x000fcc00078e00ff */
[----:B------:R-:W-:Y:S01]  /*21d0*/  DFMA R12, R14, UR4, R12 ;  /* 0x000000040e0c7c2b */ /* 0x000fe2000800000c */
[----:B------:R-:W-:Y:S01]  /*21e0*/  UMOV UR4, 0x62401315 ;  /* 0x6240131500047882 */ /* 0x000fe20000000000 */
[----:B------:R-:W-:-:S06]  /*21f0*/  UMOV UR5, 0x3ec71dee ;  /* 0x3ec71dee00057882 */ /* 0x000fcc0000000000 */
[----:B------:R-:W-:Y:S01]  /*2200*/  DFMA R12, R14, R12, UR4 ;  /* 0x000000040e0c7e2b */ /* 0x000fe2000800000c */
        /* <DEDUP_REMOVED lines=20> */
[----:B------:R-:W-:-:S08]  /*2350*/  DFMA R12, R14, R12, UR4 ;  /* 0x000000040e0c7e2b */ /* 0x000fd0000800000c */
[----:B------:R-:W-:-:S08]  /*2360*/  DFMA R12, R14, R12, 1 ;  /* 0x3ff000000e0c742b */ /* 0x000fd0000000000c */
[----:B------:R-:W-:-:S10]  /*2370*/  DFMA R12, R14, R12, 1 ;  /* 0x3ff000000e0c742b */ /* 0x000fd4000000000c */
[----:B------:R-:W-:Y:S02]  /*2380*/  IMAD R15, R4, 0x100000, R13 ;  /* 0x00100000040f7824 */ /* 0x000fe400078e020d */
[----:B------:R-:W-:Y:S01]  /*2390*/  IMAD.MOV.U32 R14, RZ, RZ, R12 ;  /* 0x000000ffff0e7224 */ /* 0x000fe200078e000c */
[----:B------:R-:W-:Y:S06]  /*23a0*/  @!P0 BRA `(.L_x_34) ;  /* 0x0000000000308947 */ /* 0x000fec0003800000 */
[----:B------:R-:W-:Y:S01]  /*23b0*/  FSETP.GEU.AND P1, PT, |R7|, 4.2275390625, PT ;  /* 0x408748000700780b */ /* 0x000fe20003f2e200 */
[C---:B------:R-:W-:Y:S02]  /*23c0*/  DADD R14, R6.reuse, +INF ;  /* 0x7ff00000060e7429 */ /* 0x040fe40000000000 */
[----:B------:R-:W-:-:S08]  /*23d0*/  DSETP.GEU.AND P0, PT, R6, RZ, PT ;  /* 0x000000ff0600722a */ /* 0x000fd00003f0e000 */
[----:B------:R-:W-:Y:S02]  /*23e0*/  FSEL R14, R14, RZ, P0 ;  /* 0x000000ff0e0e7208 */ /* 0x000fe40000000000 */
[----:B------:R-:W-:Y:S02]  /*23f0*/  @!P1 LEA.HI R3, R4, R4, RZ, 0x1 ;  /* 0x0000000404039211 */ /* 0x000fe400078f08ff */
[----:B------:R-:W-:Y:S02]  /*2400*/  FSEL R15, R15, RZ, P0 ;  /* 0x000000ff0f0f7208 */ /* 0x000fe40000000000 */
[----:B------:R-:W-:-:S05]  /*2410*/  @!P1 SHF.R.S32.HI R3, RZ, 0x1, R3 ;  /* 0x00000001ff039819 */ /* 0x000fca0000011403 */
[----:B------:R-:W-:Y:S02]  /*2420*/  @!P1 IMAD.IADD R4, R4, 0x1, -R3 ;  /* 0x0000000104049824 */ /* 0x000fe400078e0a03 */
[----:B------:R-:W-:-:S03]  /*2430*/  @!P1 IMAD R13, R3, 0x100000, R13 ;  /* 0x00100000030d9824 */ /* 0x000fc600078e020d */
[----:B------:R-:W-:Y:S01]  /*2440*/  @!P1 LEA R5, R4, 0x3ff00000, 0x14 ;  /* 0x3ff0000004059811 */ /* 0x000fe200078ea0ff */
[----:B------:R-:W-:-:S06]  /*2450*/  @!P1 IMAD.MOV.U32 R4, RZ, RZ, RZ ;  /* 0x000000ffff049224 */ /* 0x000fcc00078e00ff */
[----:B------:R-:W-:-:S11]  /*2460*/  @!P1 DMUL R14, R12, R4 ;  /* 0x000000040c0e9228 */ /* 0x000fd60000000000 */
.L_x_34:
[----:B------:R-:W-:Y:S01]  /*2470*/  DFMA R18, R18, R14, R14 ;  /* 0x0000000e1212722b */ /* 0x000fe2000000000e */
[----:B------:R-:W-:Y:S01]  /*2480*/  IMAD.MOV.U32 R4, RZ, RZ, R0 ;  /* 0x000000ffff047224 */ /* 0x000fe200078e0000 */
[----:B------:R-:W-:Y:S01]  /*2490*/  DSETP.NEU.AND P0, PT, |R14|, +INF , PT ;  /* 0x7ff000000e00742a */ /* 0x000fe20003f0d200 */
[----:B------:R-:W-:-:S07]  /*24a0*/  IMAD.MOV.U32 R5, RZ, RZ, 0x0 ;  /* 0x00000000ff057424 */ /* 0x000fce00078e00ff */
[----:B------:R-:W-:Y:S02]  /*24b0*/  FSEL R3, R14, R18, !P0 ;  /* 0x000000120e037208 */ /* 0x000fe40004000000 */
[----:B------:R-:W-:Y:S01]  /*24c0*/  FSEL R14, R15, R19, !P0 ;  /* 0x000000130f0e7208 */ /* 0x000fe20004000000 */
[----:B------:R-:W-:Y:S06]  /*24d0*/  RET.REL.NODEC R4 `(_Z9bisectionv) ;  /* 0xffffffd804c87950 */ /* 0x000fec0003c3ffff */
.L_x_35:
[----:B------:R-:W-:-:S00]  /*24e0*/  BRA `(.L_x_35) ;  /* 0xfffffffc00fc7947 */ /* 0x000fc0000383ffff */
[----:B------:R-:W-:-:S00]  /*24f0*/  NOP ;  /* 0x0000000000007918 */ /* 0x000fc00000000000 */
        /* <DEDUP_REMOVED lines=8> */
.L_x_37:


//--------------------- .nv.global.init           --------------------------
	.section	.nv.global.init,"aw",@progbits
.nv.global.init:
	.type		$str$2,@object
	.size		$str$2,($str$1 - $str$2)
$str$2:
        /*0000*/ 	.byte	0x78, 0x31, 0x00
	.type		$str$1,@object
	.size		$str$1,($str$5 - $str$1)
$str$1:
        /*0003*/ 	.byte	0x78, 0x30, 0x00
	.type		$str$5,@object
	.size		$str$5,($str$4 - $str$5)
$str$5:
        /*0006*/ 	.byte	0x78, 0x32, 0x00
	.type		$str$4,@object
	.size		$str$4,($str$6 - $str$4)
$str$4:
        /*0009*/ 	.byte	0x66, 0x28, 0x78, 0x31, 0x29, 0x00
	.type		$str$6,@object
	.size		$str$6,($str$3 - $str$6)
$str$6:
        /*000f*/ 	.byte	0x66, 0x28, 0x78, 0x32, 0x29, 0x00
	.type		$str$3,@object
	.size		$str$3,($str$8 - $str$3)
$str$3:
        /*0015*/ 	.byte	0x66, 0x28, 0x78, 0x30, 0x29, 0x00
	.type		$str$8,@object
	.size		$str$8,($str - $str$8)
$str$8:
        /*001b*/ 	.byte	0x48, 0x61, 0x73, 0x69, 0x6c, 0x20, 0x3d, 0x20, 0x25, 0x2e, 0x35, 0x66, 0x0a, 0x00
	.type		$str,@object
	.size		$str,($str$7 - $str)
$str:
        /*0029*/ 	.byte	0x25, 0x31, 0x30, 0x73, 0x20, 0x25, 0x31, 0x30, 0x73, 0x20, 0x25, 0x31, 0x30, 0x73, 0x20, 0x25
        /*0039*/ 	.byte	0x31, 0x30, 0x73, 0x20, 0x25, 0x31, 0x30, 0x73, 0x20, 0x25, 0x31, 0x30, 0x73, 0x0a, 0x00
	.type		$str$7,@object
	.size		$str$7,(.L_7 - $str$7)
$str$7:
        /*0048*/ 	.byte	0x25, 0x31, 0x30, 0x2e, 0x35, 0x66, 0x20, 0x25, 0x31, 0x30, 0x2e, 0x35, 0x66, 0x20, 0x25, 0x31
        /*0058*/ 	.byte	0x30, 0x2e, 0x35, 0x66, 0x20, 0x25, 0x31, 0x30, 0x2e, 0x35, 0x66, 0x20, 0x25, 0x31, 0x30, 0x2e
        /*0068*/ 	.byte	0x35, 0x66, 0x20, 0x25, 0x31, 0x30, 0x2e, 0x35, 0x66, 0x0a, 0x00
.L_7:


//--------------------- .nv.shared.reserved.0     --------------------------
	.section	.nv.shared.reserved.0,"aw",@nobits
	.weak		__nv_reservedSMEM_offset_0_alias
	.size		__nv_reservedSMEM_offset_0_alias, 0, 64
	.other		__nv_reservedSMEM_offset_0_alias,@"STO_CUDA_RESERVED_SHARED STV_DEFAULT"
__nv_reservedSMEM_offset_0_alias:
	.zero		0
	.zero		64


//--------------------- .nv.constant0._Z9bisectionv --------------------------
	.section	.nv.constant0._Z9bisectionv,"a",@progbits
	.sectionflags	@""
	.align	4
.nv.constant0._Z9bisectionv:
	.zero		896


//--------------------- SYMBOLS --------------------------

	.type		.nv.reservedSmem.offset0,@object
	.size		.nv.reservedSmem.offset0,0x4
	.type		vprintf,@function
